	.target	sm_100a

	.elftype	@"ET_EXEC"


//--------------------- .note.nv.tkinfo           --------------------------
	.section	.note.nv.tkinfo,"",@"SHT_NOTE"
	.sectionflags	@"SHF_NOTE_NV_TKINFO"
	.tkinfo
        /*0018*/ 	.word	0x00000002
        /*0030*/ 	.string	""
        /*0030*/ 	.string	"ptxas"
        /*0030*/ 	.string	"Cuda compilation tools, release 13.0, V13.0.88"
        /*0030*/ 	.string	"Build cuda_13.0.r13.0/compiler.36424714_0"
        /*0030*/ 	.string	"-arch sm_100a -m 64 "



//--------------------- .note.nv.cuinfo           --------------------------
	.section	.note.nv.cuinfo,"",@"SHT_NOTE"
	.sectionflags	@"SHF_NOTE_NV_CUINFO"
        /*0018*/ 	.short	0x0002
        /*001a*/ 	.short	0x0064
        /*001c*/ 	.short	0x0082
	.zero		2


//--------------------- .nv.info                  --------------------------
	.section	.nv.info,"",@"SHT_CUDA_INFO"
	.align	4


	//----- nvinfo : EIATTR_REGCOUNT
	.align		4
        /*0000*/ 	.byte	0x04, 0x2f
        /*0002*/ 	.short	(.L_16 - .L_15)
	.align		4
.L_15:
        /*0004*/ 	.word	index@(_ZN7cutlass13device_kernelINS_4gemm6kernel13GemmUniversalIN4cute5tupleIJiiiiEEENS1_10collective13CollectiveMmaINS1_35MainloopSm100TmaUmmaWarpSpecializedILi89ELi2ELi4ENS5_IJNS4_1CILi2EEENSA_ILi1EEESC_EEEEENS5_IJNSA_ILi64EEENSA_ILi16EEENSA_ILi32EEEEEEaNS5_IJlSC_lEEEaSJ_NS4_8TiledMMAINS4_8MMA_AtomIJNS4_15SM100_MMA_S8_SSIaaiLi64ELi16ELNS4_4UMMA5MajorE0ELSO_0ELNSN_8SaturateE0EEEEEENS4_6LayoutINS5_IJSC_SC_SC_EEENS5_IJNSA_ILi0EEESU_SU_EEEEENS5_IJNS4_10UnderscoreESX_SX_EEEEENS4_13SM90_TMA_LOADENS4_14ComposedLayoutINS4_7SwizzleILi1ELi4ELi3EEENS4_18smem_ptr_flag_bitsILi8EEENSS_INS5_IJNSA_ILi8EEESH_EEENS5_IJSH_SC_EEEEEEEvNS4_8identityENS4_23SM90_TMA_LOAD_MULTICASTES1A_vS1B_EENS_8epilogue10collective18CollectiveEpilogueINS1E_23Sm100TmaWarpSpecializedILi1ELi1ELi8ELb0ELb0EEEJSI_NS5_IJNSS_ISF_SC_EENSS_ISG_SC_EEEEEaSJ_aSJ_NS1E_6fusion15FusionCallbacksIS1I_NS1M_17LinearCombinationIaiaiLNS_15FloatRoundStyleE2EEESI_S1L_JEEENS4_5SM1004TMEM4LOAD25SM100_TMEM_LOAD_16dp32b8xES10_NS11_INS12_ILi0ELi4ELi3EEES15_NSS_INS5_IJS16_SG_EEENS5_IJSG_SC_EEEEEEENS4_39AutoVectorizingCopyWithAssumedAlignmentILi128EEENS4_14SM90_TMA_STOREES20_S22_S22_EEEvvEEEEvNT_6ParamsE)
        /*0008*/ 	.word	0x00000028


	//----- nvinfo : EIATTR_FRAME_SIZE
	.align		4
.L_16:
        /*000c*/ 	.byte	0x04, 0x11
        /*000e*/ 	.short	(.L_18 - .L_17)
	.align		4
.L_17:
        /*0010*/ 	.word	index@($__internal_2_$__cuda_sm10x_tcgen05_guardrail_trap_unallocated_columns_being_dealloced)
        /*0014*/ 	.word	0x00000000


	//----- nvinfo : EIATTR_FRAME_SIZE
	.align		4
.L_18:
        /*0018*/ 	.byte	0x04, 0x11
        /*001a*/ 	.short	(.L_20 - .L_19)
	.align		4
.L_19:
        /*001c*/ 	.word	index@($__internal_1_$__cuda_sm10x_tcgen05_guardrail_trap_phase_invalid_during_alloc)
        /*0020*/ 	.word	0x00000000


	//----- nvinfo : EIATTR_FRAME_SIZE
	.align		4
.L_20:
        /*0024*/ 	.byte	0x04, 0x11
        /*0026*/ 	.short	(.L_22 - .L_21)
	.align		4
.L_21:
        /*0028*/ 	.word	index@($__internal_0_$__cuda_sm10x_tcgen05_guardrail_trap_col_being_dealloced_not_returned_by_alloc)
        /*002c*/ 	.word	0x00000000


	//----- nvinfo : EIATTR_FRAME_SIZE
	.align		4
.L_22:
        /*0030*/ 	.byte	0x04, 0x11
        /*0032*/ 	.short	(.L_24 - .L_23)
	.align		4
.L_23:
        /*0034*/ 	.word	index@(_ZN7cutlass13device_kernelINS_4gemm6kernel13GemmUniversalIN4cute5tupleIJiiiiEEENS1_10collective13CollectiveMmaINS1_35MainloopSm100TmaUmmaWarpSpecializedILi89ELi2ELi4ENS5_IJNS4_1CILi2EEENSA_ILi1EEESC_EEEEENS5_IJNSA_ILi64EEENSA_ILi16EEENSA_ILi32EEEEEEaNS5_IJlSC_lEEEaSJ_NS4_8TiledMMAINS4_8MMA_AtomIJNS4_15SM100_MMA_S8_SSIaaiLi64ELi16ELNS4_4UMMA5MajorE0ELSO_0ELNSN_8SaturateE0EEEEEENS4_6LayoutINS5_IJSC_SC_SC_EEENS5_IJNSA_ILi0EEESU_SU_EEEEENS5_IJNS4_10UnderscoreESX_SX_EEEEENS4_13SM90_TMA_LOADENS4_14ComposedLayoutINS4_7SwizzleILi1ELi4ELi3EEENS4_18smem_ptr_flag_bitsILi8EEENSS_INS5_IJNSA_ILi8EEESH_EEENS5_IJSH_SC_EEEEEEEvNS4_8identityENS4_23SM90_TMA_LOAD_MULTICASTES1A_vS1B_EENS_8epilogue10collective18CollectiveEpilogueINS1E_23Sm100TmaWarpSpecializedILi1ELi1ELi8ELb0ELb0EEEJSI_NS5_IJNSS_ISF_SC_EENSS_ISG_SC_EEEEEaSJ_aSJ_NS1E_6fusion15FusionCallbacksIS1I_NS1M_17LinearCombinationIaiaiLNS_15FloatRoundStyleE2EEESI_S1L_JEEENS4_5SM1004TMEM4LOAD25SM100_TMEM_LOAD_16dp32b8xES10_NS11_INS12_ILi0ELi4ELi3EEES15_NSS_INS5_IJS16_SG_EEENS5_IJSG_SC_EEEEEEENS4_39AutoVectorizingCopyWithAssumedAlignmentILi128EEENS4_14SM90_TMA_STOREES20_S22_S22_EEEvvEEEEvNT_6ParamsE)
        /*0038*/ 	.word	0x00000000


	//----- nvinfo : EIATTR_MIN_STACK_SIZE
	.align		4
.L_24:
        /*003c*/ 	.byte	0x04, 0x12
        /*003e*/ 	.short	(.L_26 - .L_25)
	.align		4
.L_25:
        /*0040*/ 	.word	index@(_ZN7cutlass13device_kernelINS_4gemm6kernel13GemmUniversalIN4cute5tupleIJiiiiEEENS1_10collective13CollectiveMmaINS1_35MainloopSm100TmaUmmaWarpSpecializedILi89ELi2ELi4ENS5_IJNS4_1CILi2EEENSA_ILi1EEESC_EEEEENS5_IJNSA_ILi64EEENSA_ILi16EEENSA_ILi32EEEEEEaNS5_IJlSC_lEEEaSJ_NS4_8TiledMMAINS4_8MMA_AtomIJNS4_15SM100_MMA_S8_SSIaaiLi64ELi16ELNS4_4UMMA5MajorE0ELSO_0ELNSN_8SaturateE0EEEEEENS4_6LayoutINS5_IJSC_SC_SC_EEENS5_IJNSA_ILi0EEESU_SU_EEEEENS5_IJNS4_10UnderscoreESX_SX_EEEEENS4_13SM90_TMA_LOADENS4_14ComposedLayoutINS4_7SwizzleILi1ELi4ELi3EEENS4_18smem_ptr_flag_bitsILi8EEENSS_INS5_IJNSA_ILi8EEESH_EEENS5_IJSH_SC_EEEEEEEvNS4_8identityENS4_23SM90_TMA_LOAD_MULTICASTES1A_vS1B_EENS_8epilogue10collective18CollectiveEpilogueINS1E_23Sm100TmaWarpSpecializedILi1ELi1ELi8ELb0ELb0EEEJSI_NS5_IJNSS_ISF_SC_EENSS_ISG_SC_EEEEEaSJ_aSJ_NS1E_6fusion15FusionCallbacksIS1I_NS1M_17LinearCombinationIaiaiLNS_15FloatRoundStyleE2EEESI_S1L_JEEENS4_5SM1004TMEM4LOAD25SM100_TMEM_LOAD_16dp32b8xES10_NS11_INS12_ILi0ELi4ELi3EEES15_NSS_INS5_IJS16_SG_EEENS5_IJSG_SC_EEEEEEENS4_39AutoVectorizingCopyWithAssumedAlignmentILi128EEENS4_14SM90_TMA_STOREES20_S22_S22_EEEvvEEEEvNT_6ParamsE)
        /*0044*/ 	.word	0x00000000
.L_26:


//--------------------- .nv.compat                --------------------------
	.section	.nv.compat,"",@"SHT_CUDA_COMPAT_INFO"
	.align	4
        /*0000*/ 	.byte	0x02, 0x09, 0x01, 0x00, 0x02, 0x02, 0x03, 0x00, 0x02, 0x05, 0x06, 0x00, 0x03, 0x07, 0x01, 0x01
        /*0010*/ 	.byte	0x02, 0x03, 0x01, 0x00, 0x02, 0x06, 0x01, 0x00, 0x04, 0x0b, 0x08, 0x00, 0x01, 0x00, 0x00, 0x00
        /*0020*/ 	.byte	0x00, 0x00, 0x00, 0x00


//--------------------- .nv.info._ZN7cutlass13device_kernelINS_4gemm6kernel13GemmUniversalIN4cute5tupleIJiiiiEEENS1_10collective13CollectiveMmaINS1_35MainloopSm100TmaUmmaWarpSpecializedILi89ELi2ELi4ENS5_IJNS4_1CILi2EEENSA_ILi1EEESC_EEEEENS5_IJNSA_ILi64EEENSA_ILi16EEENSA_ILi32EEEEEEaNS5_IJlSC_lEEEaSJ_NS4_8TiledMMAINS4_8MMA_AtomIJNS4_15SM100_MMA_S8_SSIaaiLi64ELi16ELNS4_4UMMA5MajorE0ELSO_0ELNSN_8SaturateE0EEEEEENS4_6LayoutINS5_IJSC_SC_SC_EEENS5_IJNSA_ILi0EEESU_SU_EEEEENS5_IJNS4_10UnderscoreESX_SX_EEEEENS4_13SM90_TMA_LOADENS4_14ComposedLayoutINS4_7SwizzleILi1ELi4ELi3EEENS4_18smem_ptr_flag_bitsILi8EEENSS_INS5_IJNSA_ILi8EEESH_EEENS5_IJSH_SC_EEEEEEEvNS4_8identityENS4_23SM90_TMA_LOAD_MULTICASTES1A_vS1B_EENS_8epilogue10collective18CollectiveEpilogueINS1E_23Sm100TmaWarpSpecializedILi1ELi1ELi8ELb0ELb0EEEJSI_NS5_IJNSS_ISF_SC_EENSS_ISG_SC_EEEEEaSJ_aSJ_NS1E_6fusion15FusionCallbacksIS1I_NS1M_17LinearCombinationIaiaiLNS_15FloatRoundStyleE2EEESI_S1L_JEEENS4_5SM1004TMEM4LOAD25SM100_TMEM_LOAD_16dp32b8xES10_NS11_INS12_ILi0ELi4ELi3EEES15_NSS_INS5_IJS16_SG_EEENS5_IJSG_SC_EEEEEEENS4_39AutoVectorizingCopyWithAssumedAlignmentILi128EEENS4_14SM90_TMA_STOREES20_S22_S22_EEEvvEEEEvNT_6ParamsE --------------------------
	.section	.nv.info._ZN7cutlass13device_kernelINS_4gemm6kernel13GemmUniversalIN4cute5tupleIJiiiiEEENS1_10collective13CollectiveMmaINS1_35MainloopSm100TmaUmmaWarpSpecializedILi89ELi2ELi4ENS5_IJNS4_1CILi2EEENSA_ILi1EEESC_EEEEENS5_IJNSA_ILi64EEENSA_ILi16EEENSA_ILi32EEEEEEaNS5_IJlSC_lEEEaSJ_NS4_8TiledMMAINS4_8MMA_AtomIJNS4_15SM100_MMA_S8_SSIaaiLi64ELi16ELNS4_4UMMA5MajorE0ELSO_0ELNSN_8SaturateE0EEEEEENS4_6LayoutINS5_IJSC_SC_SC_EEENS5_IJNSA_ILi0EEESU_SU_EEEEENS5_IJNS4_10UnderscoreESX_SX_EEEEENS4_13SM90_TMA_LOADENS4_14ComposedLayoutINS4_7SwizzleILi1ELi4ELi3EEENS4_18smem_ptr_flag_bitsILi8EEENSS_INS5_IJNSA_ILi8EEESH_EEENS5_IJSH_SC_EEEEEEEvNS4_8identityENS4_23SM90_TMA_LOAD_MULTICASTES1A_vS1B_EENS_8epilogue10collective18CollectiveEpilogueINS1E_23Sm100TmaWarpSpecializedILi1ELi1ELi8ELb0ELb0EEEJSI_NS5_IJNSS_ISF_SC_EENSS_ISG_SC_EEEEEaSJ_aSJ_NS1E_6fusion15FusionCallbacksIS1I_NS1M_17LinearCombinationIaiaiLNS_15FloatRoundStyleE2EEESI_S1L_JEEENS4_5SM1004TMEM4LOAD25SM100_TMEM_LOAD_16dp32b8xES10_NS11_INS12_ILi0ELi4ELi3EEES15_NSS_INS5_IJS16_SG_EEENS5_IJSG_SC_EEEEEEENS4_39AutoVectorizingCopyWithAssumedAlignmentILi128EEENS4_14SM90_TMA_STOREES20_S22_S22_EEEvvEEEEvNT_6ParamsE,"",@"SHT_CUDA_INFO"
	.sectionflags	@""
	.align	4


	//----- nvinfo : EIATTR_CUDA_API_VERSION
	.align		4
        /*0000*/ 	.byte	0x04, 0x37
        /*0002*/ 	.short	(.L_28 - .L_27)
.L_27:
        /*0004*/ 	.word	0x00000082


	//----- nvinfo : EIATTR_KPARAM_INFO
	.align		4
.L_28:
        /*0008*/ 	.byte	0x04, 0x17
        /*000a*/ 	.short	(.L_30 - .L_29)
.L_29:
        /*000c*/ 	.word	0x00000000
        /*0010*/ 	.short	0x0000
        /*0012*/ 	.short	0x0000
        /*0014*/ 	.byte	0x00, 0xf0, 0x01, 0x20


	//----- nvinfo : EIATTR_AT_ENTRY_FRAGMENTS
	.align		4
.L_30:
        /*0018*/ 	.byte	0x04, 0x4f
        /*001a*/ 	.short	(.L_32 - .L_31)


	//   ....[0]....
.L_31:
        /*001c*/ 	.word	0x00000006


	//----- nvinfo : EIATTR_RESERVED_SMEM_USED
	.align		4
.L_32:
        /*0020*/ 	.byte	0x01, 0x41
	.zero		2


	//----- nvinfo : EIATTR_SPARSE_MMA_MASK
	.align		4
        /*0024*/ 	.byte	0x03, 0x50
        /*0026*/ 	.short	0x0000


	//----- nvinfo : EIATTR_TCGEN05_1CTA_USED
	.align		4
        /*0028*/ 	.byte	0x01, 0x51
	.zero		2


	//----- nvinfo : EIATTR_MAXREG_COUNT
	.align		4
        /*002c*/ 	.byte	0x03, 0x1b
        /*002e*/ 	.short	0x00ff


	//----- nvinfo : EIATTR_NUM_BARRIERS
	.align		4
        /*0030*/ 	.byte	0x02, 0x4c
        /*0032*/ 	.byte	0x07
	.zero		1


	//----- nvinfo : EIATTR_EXTERNS
	.align		4
        /*0034*/ 	.byte	0x04, 0x0f
        /*0036*/ 	.short	(.L_34 - .L_33)


	//   ....[0]....
	.align		4
.L_33:
        /*0038*/ 	.word	index@(__assertfail)


	//----- nvinfo : EIATTR_MERCURY_ISA_VERSION
	.align		4
.L_34:
        /*003c*/ 	.byte	0x03, 0x5f
        /*003e*/ 	.short	0x0101


	//----- nvinfo : EIATTR_INT_WARP_WIDE_INSTR_OFFSETS
	.align		4
        /*0040*/ 	.byte	0x04, 0x31
        /*0042*/ 	.short	(.L_36 - .L_35)


	//   ....[0]....
.L_35:
        /*0044*/ 	.word	0x00004610


	//   ....[1]....
        /*0048*/ 	.word	0x00004630


	//   ....[2]....
        /*004c*/ 	.word	0x00004660


	//   ....[3]....
        /*0050*/ 	.word	0x00005250


	//   ....[4]....
        /*0054*/ 	.word	0x00005300


	//----- nvinfo : EIATTR_COOP_GROUP_MASK_REGIDS
	.align		4
.L_36:
        /*0058*/ 	.byte	0x04, 0x29
        /*005a*/ 	.short	(.L_38 - .L_37)


	//   ....[0]....
.L_37:
        /*005c*/ 	.word	0xffffffff


	//   ....[1]....
        /*0060*/ 	.word	0xffffffff


	//   ....[2]....
        /*0064*/ 	.word	0xffffffff


	//   ....[3]....
        /*0068*/ 	.word	0xffffffff


	//   ....[4]....
        /*006c*/ 	.word	0xffffffff


	//   ....[5]....
        /*0070*/ 	.word	0xffffffff


	//   ....[6]....
        /*0074*/ 	.word	0xffffffff


	//   ....[7]....
        /*0078*/ 	.word	0xffffffff


	//   ....[8]....
        /*007c*/ 	.word	0xffffffff


	//   ....[9]....
        /*0080*/ 	.word	0xffffffff


	//   ....[10]....
        /*0084*/ 	.word	0xffffffff


	//   ....[11]....
        /*0088*/ 	.word	0xffffffff


	//   ....[12]....
        /*008c*/ 	.word	0xffffffff


	//   ....[13]....
        /*0090*/ 	.word	0xffffffff


	//----- nvinfo : EIATTR_COOP_GROUP_INSTR_OFFSETS
	.align		4
.L_38:
        /*0094*/ 	.byte	0x04, 0x28
        /*0096*/ 	.short	(.L_40 - .L_39)


	//   ....[0]....
.L_39:
        /*0098*/ 	.word	0x00000080


	//   ....[1]....
        /*009c*/ 	.word	0x000004d0


	//   ....[2]....
        /*00a0*/ 	.word	0x00001130


	//   ....[3]....
        /*00a4*/ 	.word	0x00001270


	//   ....[4]....
        /*00a8*/ 	.word	0x00001370


	//   ....[5]....
        /*00ac*/ 	.word	0x000014e0


	//   ....[6]....
        /*00b0*/ 	.word	0x00001680


	//   ....[7]....
        /*00b4*/ 	.word	0x00001840


	//   ....[8]....
        /*00b8*/ 	.word	0x00002a40


	//   ....[9]....
        /*00bc*/ 	.word	0x00003950


	//   ....[10]....
        /*00c0*/ 	.word	0x00003b60


	//   ....[11]....
        /*00c4*/ 	.word	0x00003b90


	//   ....[12]....
        /*00c8*/ 	.word	0x000044f0


	//   ....[13]....
        /*00cc*/ 	.word	0x00004720


	//----- nvinfo : EIATTR_VRC_CTA_INIT_COUNT
	.align		4
.L_40:
        /*00d0*/ 	.byte	0x02, 0x4a
        /*00d2*/ 	.byte	0x80
	.zero		1


	//----- nvinfo : EIATTR_SYSCALL_OFFSETS
	.align		4
        /*00d4*/ 	.byte	0x04, 0x46
        /*00d6*/ 	.short	(.L_42 - .L_41)


	//   ....[0]....
.L_41:
        /*00d8*/ 	.word	0x000063f0


	//----- nvinfo : EIATTR_MBARRIER_INSTR_OFFSETS
	.align		4
.L_42:
        /*00dc*/ 	.byte	0x04, 0x39
        /*00de*/ 	.short	(.L_44 - .L_43)


	//   ....[0]....
.L_43:
        /*00e0*/ 	.word	0x000005f0
        /*00e4*/ 	.word	0x000000ff
        /*00e8*/ 	.word	0x00000000
        /*00ec*/ 	.short	0x0100
        /*00ee*/ 	.byte	0x04
	.zero		1


	//   ....[1]....
        /*00f0*/ 	.word	0x00000600
        /*00f4*/ 	.word	0x000000ff
        /*00f8*/ 	.word	0x000002c8
        /*00fc*/ 	.short	0x0100
        /*00fe*/ 	.byte	0x04
	.zero		1


	//   ....[2]....
        /*0100*/ 	.word	0x00000610
        /*0104*/ 	.word	0x000000ff
        /*0108*/ 	.word	0x00000008
        /*010c*/ 	.short	0x0100
        /*010e*/ 	.byte	0x04
	.zero		1


	//   ....[3]....
        /*0110*/ 	.word	0x00000620
        /*0114*/ 	.word	0x000000ff
        /*0118*/ 	.word	0x000002d0
        /*011c*/ 	.short	0x0100
        /*011e*/ 	.byte	0x04
	.zero		1


	//   ....[4]....
        /*0120*/ 	.word	0x00000630
        /*0124*/ 	.word	0x000000ff
        /*0128*/ 	.word	0x00000010
        /*012c*/ 	.short	0x0100
        /*012e*/ 	.byte	0x04
	.zero		1


	//   ....[5]....
        /*0130*/ 	.word	0x00000640
        /*0134*/ 	.word	0x000000ff
        /*0138*/ 	.word	0x000002d8
        /*013c*/ 	.short	0x0100
        /*013e*/ 	.byte	0x04
	.zero		1


	//   ....[6]....
        /*0140*/ 	.word	0x00000650
        /*0144*/ 	.word	0x000000ff
        /*0148*/ 	.word	0x00000018
        /*014c*/ 	.short	0x0100
        /*014e*/ 	.byte	0x04
	.zero		1


	//   ....[7]....
        /*0150*/ 	.word	0x00000660
        /*0154*/ 	.word	0x000000ff
        /*0158*/ 	.word	0x000002e0
        /*015c*/ 	.short	0x0100
        /*015e*/ 	.byte	0x04
	.zero		1


	//   ....[8]....
        /*0160*/ 	.word	0x00000670
        /*0164*/ 	.word	0x000000ff
        /*0168*/ 	.word	0x00000020
        /*016c*/ 	.short	0x0100
        /*016e*/ 	.byte	0x04
	.zero		1


	//   ....[9]....
        /*0170*/ 	.word	0x00000680
        /*0174*/ 	.word	0x000000ff
        /*0178*/ 	.word	0x000002e8
        /*017c*/ 	.short	0x0100
        /*017e*/ 	.byte	0x04
	.zero		1


	//   ....[10]....
        /*0180*/ 	.word	0x00000690
        /*0184*/ 	.word	0x000000ff
        /*0188*/ 	.word	0x00000028
        /*018c*/ 	.short	0x0100
        /*018e*/ 	.byte	0x04
	.zero		1


	//   ....[11]....
        /*0190*/ 	.word	0x000006a0
        /*0194*/ 	.word	0x000000ff
        /*0198*/ 	.word	0x000002f0
        /*019c*/ 	.short	0x0100
        /*019e*/ 	.byte	0x04
	.zero		1


	//   ....[12]....
        /*01a0*/ 	.word	0x000006b0
        /*01a4*/ 	.word	0x000000ff
        /*01a8*/ 	.word	0x00000030
        /*01ac*/ 	.short	0x0100
        /*01ae*/ 	.byte	0x04
	.zero		1


	//   ....[13]....
        /*01b0*/ 	.word	0x000006c0
        /*01b4*/ 	.word	0x000000ff
        /*01b8*/ 	.word	0x000002f8
        /*01bc*/ 	.short	0x0100
        /*01be*/ 	.byte	0x04
	.zero		1


	//   ....[14]....
        /*01c0*/ 	.word	0x000006d0
        /*01c4*/ 	.word	0x000000ff
        /*01c8*/ 	.word	0x00000038
        /*01cc*/ 	.short	0x0100
        /*01ce*/ 	.byte	0x04
	.zero		1


	//   ....[15]....
        /*01d0*/ 	.word	0x000006e0
        /*01d4*/ 	.word	0x000000ff
        /*01d8*/ 	.word	0x00000300
        /*01dc*/ 	.short	0x0100
        /*01de*/ 	.byte	0x04
	.zero		1


	//   ....[16]....
        /*01e0*/ 	.word	0x000006f0
        /*01e4*/ 	.word	0x000000ff
        /*01e8*/ 	.word	0x00000040
        /*01ec*/ 	.short	0x0100
        /*01ee*/ 	.byte	0x04
	.zero		1


	//   ....[17]....
        /*01f0*/ 	.word	0x00000700
        /*01f4*/ 	.word	0x000000ff
        /*01f8*/ 	.word	0x00000308
        /*01fc*/ 	.short	0x0100
        /*01fe*/ 	.byte	0x04
	.zero		1


	//   ....[18]....
        /*0200*/ 	.word	0x00000710
        /*0204*/ 	.word	0x000000ff
        /*0208*/ 	.word	0x00000048
        /*020c*/ 	.short	0x0100
        /*020e*/ 	.byte	0x04
	.zero		1


	//   ....[19]....
        /*0210*/ 	.word	0x00000720
        /*0214*/ 	.word	0x000000ff
        /*0218*/ 	.word	0x00000310
        /*021c*/ 	.short	0x0100
        /*021e*/ 	.byte	0x04
	.zero		1


	//   ....[20]....
        /*0220*/ 	.word	0x00000730
        /*0224*/ 	.word	0x000000ff
        /*0228*/ 	.word	0x00000050
        /*022c*/ 	.short	0x0100
        /*022e*/ 	.byte	0x04
	.zero		1


	//   ....[21]....
        /*0230*/ 	.word	0x00000740
        /*0234*/ 	.word	0x000000ff
        /*0238*/ 	.word	0x00000318
        /*023c*/ 	.short	0x0100
        /*023e*/ 	.byte	0x04
	.zero		1


	//   ....[22]....
        /*0240*/ 	.word	0x00000750
        /*0244*/ 	.word	0x000000ff
        /*0248*/ 	.word	0x00000058
        /*024c*/ 	.short	0x0100
        /*024e*/ 	.byte	0x04
	.zero		1


	//   ....[23]....
        /*0250*/ 	.word	0x00000760
        /*0254*/ 	.word	0x000000ff
        /*0258*/ 	.word	0x00000320
        /*025c*/ 	.short	0x0100
        /*025e*/ 	.byte	0x04
	.zero		1


	//   ....[24]....
        /*0260*/ 	.word	0x00000770
        /*0264*/ 	.word	0x000000ff
        /*0268*/ 	.word	0x00000060
        /*026c*/ 	.short	0x0100
        /*026e*/ 	.byte	0x04
	.zero		1


	//   ....[25]....
        /*0270*/ 	.word	0x00000780
        /*0274*/ 	.word	0x000000ff
        /*0278*/ 	.word	0x00000328
        /*027c*/ 	.short	0x0100
        /*027e*/ 	.byte	0x04
	.zero		1


	//   ....[26]....
        /*0280*/ 	.word	0x00000790
        /*0284*/ 	.word	0x000000ff
        /*0288*/ 	.word	0x00000068
        /*028c*/ 	.short	0x0100
        /*028e*/ 	.byte	0x04
	.zero		1


	//   ....[27]....
        /*0290*/ 	.word	0x000007a0
        /*0294*/ 	.word	0x000000ff
        /*0298*/ 	.word	0x00000330
        /*029c*/ 	.short	0x0100
        /*029e*/ 	.byte	0x04
	.zero		1


	//   ....[28]....
        /*02a0*/ 	.word	0x000007b0
        /*02a4*/ 	.word	0x000000ff
        /*02a8*/ 	.word	0x00000070
        /*02ac*/ 	.short	0x0100
        /*02ae*/ 	.byte	0x04
	.zero		1


	//   ....[29]....
        /*02b0*/ 	.word	0x000007c0
        /*02b4*/ 	.word	0x000000ff
        /*02b8*/ 	.word	0x00000338
        /*02bc*/ 	.short	0x0100
        /*02be*/ 	.byte	0x04
	.zero		1


	//   ....[30]....
        /*02c0*/ 	.word	0x000007d0
        /*02c4*/ 	.word	0x000000ff
        /*02c8*/ 	.word	0x00000078
        /*02cc*/ 	.short	0x0100
        /*02ce*/ 	.byte	0x04
	.zero		1


	//   ....[31]....
        /*02d0*/ 	.word	0x000007e0
        /*02d4*/ 	.word	0x000000ff
        /*02d8*/ 	.word	0x00000340
        /*02dc*/ 	.short	0x0100
        /*02de*/ 	.byte	0x04
	.zero		1


	//   ....[32]....
        /*02e0*/ 	.word	0x000007f0
        /*02e4*/ 	.word	0x000000ff
        /*02e8*/ 	.word	0x00000080
        /*02ec*/ 	.short	0x0100
        /*02ee*/ 	.byte	0x04
	.zero		1


	//   ....[33]....
        /*02f0*/ 	.word	0x00000800
        /*02f4*/ 	.word	0x000000ff
        /*02f8*/ 	.word	0x00000348
        /*02fc*/ 	.short	0x0100
        /*02fe*/ 	.byte	0x04
	.zero		1


	//   ....[34]....
        /*0300*/ 	.word	0x00000810
        /*0304*/ 	.word	0x000000ff
        /*0308*/ 	.word	0x00000088
        /*030c*/ 	.short	0x0100
        /*030e*/ 	.byte	0x04
	.zero		1


	//   ....[35]....
        /*0310*/ 	.word	0x00000820
        /*0314*/ 	.word	0x000000ff
        /*0318*/ 	.word	0x00000350
        /*031c*/ 	.short	0x0100
        /*031e*/ 	.byte	0x04
	.zero		1


	//   ....[36]....
        /*0320*/ 	.word	0x00000830
        /*0324*/ 	.word	0x000000ff
        /*0328*/ 	.word	0x00000090
        /*032c*/ 	.short	0x0100
        /*032e*/ 	.byte	0x04
	.zero		1


	//   ....[37]....
        /*0330*/ 	.word	0x00000840
        /*0334*/ 	.word	0x000000ff
        /*0338*/ 	.word	0x00000358
        /*033c*/ 	.short	0x0100
        /*033e*/ 	.byte	0x04
	.zero		1


	//   ....[38]....
        /*0340*/ 	.word	0x00000850
        /*0344*/ 	.word	0x000000ff
        /*0348*/ 	.word	0x00000098
        /*034c*/ 	.short	0x0100
        /*034e*/ 	.byte	0x04
	.zero		1


	//   ....[39]....
        /*0350*/ 	.word	0x00000860
        /*0354*/ 	.word	0x000000ff
        /*0358*/ 	.word	0x00000360
        /*035c*/ 	.short	0x0100
        /*035e*/ 	.byte	0x04
	.zero		1


	//   ....[40]....
        /*0360*/ 	.word	0x00000870
        /*0364*/ 	.word	0x000000ff
        /*0368*/ 	.word	0x000000a0
        /*036c*/ 	.short	0x0100
        /*036e*/ 	.byte	0x04
	.zero		1


	//   ....[41]....
        /*0370*/ 	.word	0x00000880
        /*0374*/ 	.word	0x000000ff
        /*0378*/ 	.word	0x00000368
        /*037c*/ 	.short	0x0100
        /*037e*/ 	.byte	0x04
	.zero		1


	//   ....[42]....
        /*0380*/ 	.word	0x00000890
        /*0384*/ 	.word	0x000000ff
        /*0388*/ 	.word	0x000000a8
        /*038c*/ 	.short	0x0100
        /*038e*/ 	.byte	0x04
	.zero		1


	//   ....[43]....
        /*0390*/ 	.word	0x000008a0
        /*0394*/ 	.word	0x000000ff
        /*0398*/ 	.word	0x00000370
        /*039c*/ 	.short	0x0100
        /*039e*/ 	.byte	0x04
	.zero		1


	//   ....[44]....
        /*03a0*/ 	.word	0x000008b0
        /*03a4*/ 	.word	0x000000ff
        /*03a8*/ 	.word	0x000000b0
        /*03ac*/ 	.short	0x0100
        /*03ae*/ 	.byte	0x04
	.zero		1


	//   ....[45]....
        /*03b0*/ 	.word	0x000008c0
        /*03b4*/ 	.word	0x000000ff
        /*03b8*/ 	.word	0x00000378
        /*03bc*/ 	.short	0x0100
        /*03be*/ 	.byte	0x04
	.zero		1


	//   ....[46]....
        /*03c0*/ 	.word	0x000008d0
        /*03c4*/ 	.word	0x000000ff
        /*03c8*/ 	.word	0x000000b8
        /*03cc*/ 	.short	0x0100
        /*03ce*/ 	.byte	0x04
	.zero		1


	//   ....[47]....
        /*03d0*/ 	.word	0x000008e0
        /*03d4*/ 	.word	0x000000ff
        /*03d8*/ 	.word	0x00000380
        /*03dc*/ 	.short	0x0100
        /*03de*/ 	.byte	0x04
	.zero		1


	//   ....[48]....
        /*03e0*/ 	.word	0x000008f0
        /*03e4*/ 	.word	0x000000ff
        /*03e8*/ 	.word	0x000000c0
        /*03ec*/ 	.short	0x0100
        /*03ee*/ 	.byte	0x04
	.zero		1


	//   ....[49]....
        /*03f0*/ 	.word	0x00000900
        /*03f4*/ 	.word	0x000000ff
        /*03f8*/ 	.word	0x00000388
        /*03fc*/ 	.short	0x0100
        /*03fe*/ 	.byte	0x04
	.zero		1


	//   ....[50]....
        /*0400*/ 	.word	0x00000910
        /*0404*/ 	.word	0x000000ff
        /*0408*/ 	.word	0x000000c8
        /*040c*/ 	.short	0x0100
        /*040e*/ 	.byte	0x04
	.zero		1


	//   ....[51]....
        /*0410*/ 	.word	0x00000920
        /*0414*/ 	.word	0x000000ff
        /*0418*/ 	.word	0x00000390
        /*041c*/ 	.short	0x0100
        /*041e*/ 	.byte	0x04
	.zero		1


	//   ....[52]....
        /*0420*/ 	.word	0x00000930
        /*0424*/ 	.word	0x000000ff
        /*0428*/ 	.word	0x000000d0
        /*042c*/ 	.short	0x0100
        /*042e*/ 	.byte	0x04
	.zero		1


	//   ....[53]....
        /*0430*/ 	.word	0x00000940
        /*0434*/ 	.word	0x000000ff
        /*0438*/ 	.word	0x00000398
        /*043c*/ 	.short	0x0100
        /*043e*/ 	.byte	0x04
	.zero		1


	//   ....[54]....
        /*0440*/ 	.word	0x00000950
        /*0444*/ 	.word	0x000000ff
        /*0448*/ 	.word	0x000000d8
        /*044c*/ 	.short	0x0100
        /*044e*/ 	.byte	0x04
	.zero		1


	//   ....[55]....
        /*0450*/ 	.word	0x00000960
        /*0454*/ 	.word	0x000000ff
        /*0458*/ 	.word	0x000003a0
        /*045c*/ 	.short	0x0100
        /*045e*/ 	.byte	0x04
	.zero		1


	//   ....[56]....
        /*0460*/ 	.word	0x00000970
        /*0464*/ 	.word	0x000000ff
        /*0468*/ 	.word	0x000000e0
        /*046c*/ 	.short	0x0100
        /*046e*/ 	.byte	0x04
	.zero		1


	//   ....[57]....
        /*0470*/ 	.word	0x00000980
        /*0474*/ 	.word	0x000000ff
        /*0478*/ 	.word	0x000003a8
        /*047c*/ 	.short	0x0100
        /*047e*/ 	.byte	0x04
	.zero		1


	//   ....[58]....
        /*0480*/ 	.word	0x00000990
        /*0484*/ 	.word	0x000000ff
        /*0488*/ 	.word	0x000000e8
        /*048c*/ 	.short	0x0100
        /*048e*/ 	.byte	0x04
	.zero		1


	//   ....[59]....
        /*0490*/ 	.word	0x000009a0
        /*0494*/ 	.word	0x000000ff
        /*0498*/ 	.word	0x000003b0
        /*049c*/ 	.short	0x0100
        /*049e*/ 	.byte	0x04
	.zero		1


	//   ....[60]....
        /*04a0*/ 	.word	0x000009b0
        /*04a4*/ 	.word	0x000000ff
        /*04a8*/ 	.word	0x000000f0
        /*04ac*/ 	.short	0x0100
        /*04ae*/ 	.byte	0x04
	.zero		1


	//   ....[61]....
        /*04b0*/ 	.word	0x000009c0
        /*04b4*/ 	.word	0x000000ff
        /*04b8*/ 	.word	0x000003b8
        /*04bc*/ 	.short	0x0100
        /*04be*/ 	.byte	0x04
	.zero		1


	//   ....[62]....
        /*04c0*/ 	.word	0x000009d0
        /*04c4*/ 	.word	0x000000ff
        /*04c8*/ 	.word	0x000000f8
        /*04cc*/ 	.short	0x0100
        /*04ce*/ 	.byte	0x04
	.zero		1


	//   ....[63]....
        /*04d0*/ 	.word	0x000009e0
        /*04d4*/ 	.word	0x000000ff
        /*04d8*/ 	.word	0x000003c0
        /*04dc*/ 	.short	0x0100
        /*04de*/ 	.byte	0x04
	.zero		1


	//   ....[64]....
        /*04e0*/ 	.word	0x000009f0
        /*04e4*/ 	.word	0x000000ff
        /*04e8*/ 	.word	0x00000100
        /*04ec*/ 	.short	0x0100
        /*04ee*/ 	.byte	0x04
	.zero		1


	//   ....[65]....
        /*04f0*/ 	.word	0x00000a00
        /*04f4*/ 	.word	0x000000ff
        /*04f8*/ 	.word	0x000003c8
        /*04fc*/ 	.short	0x0100
        /*04fe*/ 	.byte	0x04
	.zero		1


	//   ....[66]....
        /*0500*/ 	.word	0x00000a10
        /*0504*/ 	.word	0x000000ff
        /*0508*/ 	.word	0x00000108
        /*050c*/ 	.short	0x0100
        /*050e*/ 	.byte	0x04
	.zero		1


	//   ....[67]....
        /*0510*/ 	.word	0x00000a20
        /*0514*/ 	.word	0x000000ff
        /*0518*/ 	.word	0x000003d0
        /*051c*/ 	.short	0x0100
        /*051e*/ 	.byte	0x04
	.zero		1


	//   ....[68]....
        /*0520*/ 	.word	0x00000a30
        /*0524*/ 	.word	0x000000ff
        /*0528*/ 	.word	0x00000110
        /*052c*/ 	.short	0x0100
        /*052e*/ 	.byte	0x04
	.zero		1


	//   ....[69]....
        /*0530*/ 	.word	0x00000a40
        /*0534*/ 	.word	0x000000ff
        /*0538*/ 	.word	0x000003d8
        /*053c*/ 	.short	0x0100
        /*053e*/ 	.byte	0x04
	.zero		1


	//   ....[70]....
        /*0540*/ 	.word	0x00000a50
        /*0544*/ 	.word	0x000000ff
        /*0548*/ 	.word	0x00000118
        /*054c*/ 	.short	0x0100
        /*054e*/ 	.byte	0x04
	.zero		1


	//   ....[71]....
        /*0550*/ 	.word	0x00000a60
        /*0554*/ 	.word	0x000000ff
        /*0558*/ 	.word	0x000003e0
        /*055c*/ 	.short	0x0100
        /*055e*/ 	.byte	0x04
	.zero		1


	//   ....[72]....
        /*0560*/ 	.word	0x00000a70
        /*0564*/ 	.word	0x000000ff
        /*0568*/ 	.word	0x00000120
        /*056c*/ 	.short	0x0100
        /*056e*/ 	.byte	0x04
	.zero		1


	//   ....[73]....
        /*0570*/ 	.word	0x00000a80
        /*0574*/ 	.word	0x000000ff
        /*0578*/ 	.word	0x000003e8
        /*057c*/ 	.short	0x0100
        /*057e*/ 	.byte	0x04
	.zero		1


	//   ....[74]....
        /*0580*/ 	.word	0x00000a90
        /*0584*/ 	.word	0x000000ff
        /*0588*/ 	.word	0x00000128
        /*058c*/ 	.short	0x0100
        /*058e*/ 	.byte	0x04
	.zero		1


	//   ....[75]....
        /*0590*/ 	.word	0x00000aa0
        /*0594*/ 	.word	0x000000ff
        /*0598*/ 	.word	0x000003f0
        /*059c*/ 	.short	0x0100
        /*059e*/ 	.byte	0x04
	.zero		1


	//   ....[76]....
        /*05a0*/ 	.word	0x00000ab0
        /*05a4*/ 	.word	0x000000ff
        /*05a8*/ 	.word	0x00000130
        /*05ac*/ 	.short	0x0100
        /*05ae*/ 	.byte	0x04
	.zero		1


	//   ....[77]....
        /*05b0*/ 	.word	0x00000ac0
        /*05b4*/ 	.word	0x000000ff
        /*05b8*/ 	.word	0x000003f8
        /*05bc*/ 	.short	0x0100
        /*05be*/ 	.byte	0x04
	.zero		1


	//   ....[78]....
        /*05c0*/ 	.word	0x00000ad0
        /*05c4*/ 	.word	0x000000ff
        /*05c8*/ 	.word	0x00000138
        /*05cc*/ 	.short	0x0100
        /*05ce*/ 	.byte	0x04
	.zero		1


	//   ....[79]....
        /*05d0*/ 	.word	0x00000ae0
        /*05d4*/ 	.word	0x000000ff
        /*05d8*/ 	.word	0x00000400
        /*05dc*/ 	.short	0x0100
        /*05de*/ 	.byte	0x04
	.zero		1


	//   ....[80]....
        /*05e0*/ 	.word	0x00000af0
        /*05e4*/ 	.word	0x000000ff
        /*05e8*/ 	.word	0x00000140
        /*05ec*/ 	.short	0x0100
        /*05ee*/ 	.byte	0x04
	.zero		1


	//   ....[81]....
        /*05f0*/ 	.word	0x00000b00
        /*05f4*/ 	.word	0x000000ff
        /*05f8*/ 	.word	0x00000408
        /*05fc*/ 	.short	0x0100
        /*05fe*/ 	.byte	0x04
	.zero		1


	//   ....[82]....
        /*0600*/ 	.word	0x00000b10
        /*0604*/ 	.word	0x000000ff
        /*0608*/ 	.word	0x00000148
        /*060c*/ 	.short	0x0100
        /*060e*/ 	.byte	0x04
	.zero		1


	//   ....[83]....
        /*0610*/ 	.word	0x00000b20
        /*0614*/ 	.word	0x000000ff
        /*0618*/ 	.word	0x00000410
        /*061c*/ 	.short	0x0100
        /*061e*/ 	.byte	0x04
	.zero		1


	//   ....[84]....
        /*0620*/ 	.word	0x00000b30
        /*0624*/ 	.word	0x000000ff
        /*0628*/ 	.word	0x00000150
        /*062c*/ 	.short	0x0100
        /*062e*/ 	.byte	0x04
	.zero		1


	//   ....[85]....
        /*0630*/ 	.word	0x00000b40
        /*0634*/ 	.word	0x000000ff
        /*0638*/ 	.word	0x00000418
        /*063c*/ 	.short	0x0100
        /*063e*/ 	.byte	0x04
	.zero		1


	//   ....[86]....
        /*0640*/ 	.word	0x00000b50
        /*0644*/ 	.word	0x000000ff
        /*0648*/ 	.word	0x00000158
        /*064c*/ 	.short	0x0100
        /*064e*/ 	.byte	0x04
	.zero		1


	//   ....[87]....
        /*0650*/ 	.word	0x00000b60
        /*0654*/ 	.word	0x000000ff
        /*0658*/ 	.word	0x00000420
        /*065c*/ 	.short	0x0100
        /*065e*/ 	.byte	0x04
	.zero		1


	//   ....[88]....
        /*0660*/ 	.word	0x00000b70
        /*0664*/ 	.word	0x000000ff
        /*0668*/ 	.word	0x00000160
        /*066c*/ 	.short	0x0100
        /*066e*/ 	.byte	0x04
	.zero		1


	//   ....[89]....
        /*0670*/ 	.word	0x00000b80
        /*0674*/ 	.word	0x000000ff
        /*0678*/ 	.word	0x00000428
        /*067c*/ 	.short	0x0100
        /*067e*/ 	.byte	0x04
	.zero		1


	//   ....[90]....
        /*0680*/ 	.word	0x00000b90
        /*0684*/ 	.word	0x000000ff
        /*0688*/ 	.word	0x00000168
        /*068c*/ 	.short	0x0100
        /*068e*/ 	.byte	0x04
	.zero		1


	//   ....[91]....
        /*0690*/ 	.word	0x00000ba0
        /*0694*/ 	.word	0x000000ff
        /*0698*/ 	.word	0x00000430
        /*069c*/ 	.short	0x0100
        /*069e*/ 	.byte	0x04
	.zero		1


	//   ....[92]....
        /*06a0*/ 	.word	0x00000bb0
        /*06a4*/ 	.word	0x000000ff
        /*06a8*/ 	.word	0x00000170
        /*06ac*/ 	.short	0x0100
        /*06ae*/ 	.byte	0x04
	.zero		1


	//   ....[93]....
        /*06b0*/ 	.word	0x00000bc0
        /*06b4*/ 	.word	0x000000ff
        /*06b8*/ 	.word	0x00000438
        /*06bc*/ 	.short	0x0100
        /*06be*/ 	.byte	0x04
	.zero		1


	//   ....[94]....
        /*06c0*/ 	.word	0x00000bd0
        /*06c4*/ 	.word	0x000000ff
        /*06c8*/ 	.word	0x00000178
        /*06cc*/ 	.short	0x0100
        /*06ce*/ 	.byte	0x04
	.zero		1


	//   ....[95]....
        /*06d0*/ 	.word	0x00000be0
        /*06d4*/ 	.word	0x000000ff
        /*06d8*/ 	.word	0x00000440
        /*06dc*/ 	.short	0x0100
        /*06de*/ 	.byte	0x04
	.zero		1


	//   ....[96]....
        /*06e0*/ 	.word	0x00000bf0
        /*06e4*/ 	.word	0x000000ff
        /*06e8*/ 	.word	0x00000180
        /*06ec*/ 	.short	0x0100
        /*06ee*/ 	.byte	0x04
	.zero		1


	//   ....[97]....
        /*06f0*/ 	.word	0x00000c00
        /*06f4*/ 	.word	0x000000ff
        /*06f8*/ 	.word	0x00000448
        /*06fc*/ 	.short	0x0100
        /*06fe*/ 	.byte	0x04
	.zero		1


	//   ....[98]....
        /*0700*/ 	.word	0x00000c10
        /*0704*/ 	.word	0x000000ff
        /*0708*/ 	.word	0x00000188
        /*070c*/ 	.short	0x0100
        /*070e*/ 	.byte	0x04
	.zero		1


	//   ....[99]....
        /*0710*/ 	.word	0x00000c20
        /*0714*/ 	.word	0x000000ff
        /*0718*/ 	.word	0x00000450
        /*071c*/ 	.short	0x0100
        /*071e*/ 	.byte	0x04
	.zero		1


	//   ....[100]....
        /*0720*/ 	.word	0x00000c30
        /*0724*/ 	.word	0x000000ff
        /*0728*/ 	.word	0x00000190
        /*072c*/ 	.short	0x0100
        /*072e*/ 	.byte	0x04
	.zero		1


	//   ....[101]....
        /*0730*/ 	.word	0x00000c40
        /*0734*/ 	.word	0x000000ff
        /*0738*/ 	.word	0x00000458
        /*073c*/ 	.short	0x0100
        /*073e*/ 	.byte	0x04
	.zero		1


	//   ....[102]....
        /*0740*/ 	.word	0x00000c50
        /*0744*/ 	.word	0x000000ff
        /*0748*/ 	.word	0x00000198
        /*074c*/ 	.short	0x0100
        /*074e*/ 	.byte	0x04
	.zero		1


	//   ....[103]....
        /*0750*/ 	.word	0x00000c60
        /*0754*/ 	.word	0x000000ff
        /*0758*/ 	.word	0x00000460
        /*075c*/ 	.short	0x0100
        /*075e*/ 	.byte	0x04
	.zero		1


	//   ....[104]....
        /*0760*/ 	.word	0x00000c70
        /*0764*/ 	.word	0x000000ff
        /*0768*/ 	.word	0x000001a0
        /*076c*/ 	.short	0x0100
        /*076e*/ 	.byte	0x04
	.zero		1


	//   ....[105]....
        /*0770*/ 	.word	0x00000c80
        /*0774*/ 	.word	0x000000ff
        /*0778*/ 	.word	0x00000468
        /*077c*/ 	.short	0x0100
        /*077e*/ 	.byte	0x04
	.zero		1


	//   ....[106]....
        /*0780*/ 	.word	0x00000c90
        /*0784*/ 	.word	0x000000ff
        /*0788*/ 	.word	0x000001a8
        /*078c*/ 	.short	0x0100
        /*078e*/ 	.byte	0x04
	.zero		1


	//   ....[107]....
        /*0790*/ 	.word	0x00000ca0
        /*0794*/ 	.word	0x000000ff
        /*0798*/ 	.word	0x00000470
        /*079c*/ 	.short	0x0100
        /*079e*/ 	.byte	0x04
	.zero		1


	//   ....[108]....
        /*07a0*/ 	.word	0x00000cb0
        /*07a4*/ 	.word	0x000000ff
        /*07a8*/ 	.word	0x000001b0
        /*07ac*/ 	.short	0x0100
        /*07ae*/ 	.byte	0x04
	.zero		1


	//   ....[109]....
        /*07b0*/ 	.word	0x00000cc0
        /*07b4*/ 	.word	0x000000ff
        /*07b8*/ 	.word	0x00000478
        /*07bc*/ 	.short	0x0100
        /*07be*/ 	.byte	0x04
	.zero		1


	//   ....[110]....
        /*07c0*/ 	.word	0x00000cd0
        /*07c4*/ 	.word	0x000000ff
        /*07c8*/ 	.word	0x000001b8
        /*07cc*/ 	.short	0x0100
        /*07ce*/ 	.byte	0x04
	.zero		1


	//   ....[111]....
        /*07d0*/ 	.word	0x00000ce0
        /*07d4*/ 	.word	0x000000ff
        /*07d8*/ 	.word	0x00000480
        /*07dc*/ 	.short	0x0100
        /*07de*/ 	.byte	0x04
	.zero		1


	//   ....[112]....
        /*07e0*/ 	.word	0x00000cf0
        /*07e4*/ 	.word	0x000000ff
        /*07e8*/ 	.word	0x000001c0
        /*07ec*/ 	.short	0x0100
        /*07ee*/ 	.byte	0x04
	.zero		1


	//   ....[113]....
        /*07f0*/ 	.word	0x00000d00
        /*07f4*/ 	.word	0x000000ff
        /*07f8*/ 	.word	0x00000488
        /*07fc*/ 	.short	0x0100
        /*07fe*/ 	.byte	0x04
	.zero		1


	//   ....[114]....
        /*0800*/ 	.word	0x00000d10
        /*0804*/ 	.word	0x000000ff
        /*0808*/ 	.word	0x000001c8
        /*080c*/ 	.short	0x0100
        /*080e*/ 	.byte	0x04
	.zero		1


	//   ....[115]....
        /*0810*/ 	.word	0x00000d20
        /*0814*/ 	.word	0x000000ff
        /*0818*/ 	.word	0x00000490
        /*081c*/ 	.short	0x0100
        /*081e*/ 	.byte	0x04
	.zero		1


	//   ....[116]....
        /*0820*/ 	.word	0x00000d30
        /*0824*/ 	.word	0x000000ff
        /*0828*/ 	.word	0x000001d0
        /*082c*/ 	.short	0x0100
        /*082e*/ 	.byte	0x04
	.zero		1


	//   ....[117]....
        /*0830*/ 	.word	0x00000d40
        /*0834*/ 	.word	0x000000ff
        /*0838*/ 	.word	0x00000498
        /*083c*/ 	.short	0x0100
        /*083e*/ 	.byte	0x04
	.zero		1


	//   ....[118]....
        /*0840*/ 	.word	0x00000d50
        /*0844*/ 	.word	0x000000ff
        /*0848*/ 	.word	0x000001d8
        /*084c*/ 	.short	0x0100
        /*084e*/ 	.byte	0x04
	.zero		1


	//   ....[119]....
        /*0850*/ 	.word	0x00000d60
        /*0854*/ 	.word	0x000000ff
        /*0858*/ 	.word	0x000004a0
        /*085c*/ 	.short	0x0100
        /*085e*/ 	.byte	0x04
	.zero		1


	//   ....[120]....
        /*0860*/ 	.word	0x00000d70
        /*0864*/ 	.word	0x000000ff
        /*0868*/ 	.word	0x000001e0
        /*086c*/ 	.short	0x0100
        /*086e*/ 	.byte	0x04
	.zero		1


	//   ....[121]....
        /*0870*/ 	.word	0x00000d80
        /*0874*/ 	.word	0x000000ff
        /*0878*/ 	.word	0x000004a8
        /*087c*/ 	.short	0x0100
        /*087e*/ 	.byte	0x04
	.zero		1


	//   ....[122]....
        /*0880*/ 	.word	0x00000d90
        /*0884*/ 	.word	0x000000ff
        /*0888*/ 	.word	0x000001e8
        /*088c*/ 	.short	0x0100
        /*088e*/ 	.byte	0x04
	.zero		1


	//   ....[123]....
        /*0890*/ 	.word	0x00000da0
        /*0894*/ 	.word	0x000000ff
        /*0898*/ 	.word	0x000004b0
        /*089c*/ 	.short	0x0100
        /*089e*/ 	.byte	0x04
	.zero		1


	//   ....[124]....
        /*08a0*/ 	.word	0x00000db0
        /*08a4*/ 	.word	0x000000ff
        /*08a8*/ 	.word	0x000001f0
        /*08ac*/ 	.short	0x0100
        /*08ae*/ 	.byte	0x04
	.zero		1


	//   ....[125]....
        /*08b0*/ 	.word	0x00000dc0
        /*08b4*/ 	.word	0x000000ff
        /*08b8*/ 	.word	0x000004b8
        /*08bc*/ 	.short	0x0100
        /*08be*/ 	.byte	0x04
	.zero		1


	//   ....[126]....
        /*08c0*/ 	.word	0x00000dd0
        /*08c4*/ 	.word	0x000000ff
        /*08c8*/ 	.word	0x000001f8
        /*08cc*/ 	.short	0x0100
        /*08ce*/ 	.byte	0x04
	.zero		1


	//   ....[127]....
        /*08d0*/ 	.word	0x00000de0
        /*08d4*/ 	.word	0x000000ff
        /*08d8*/ 	.word	0x000004c0
        /*08dc*/ 	.short	0x0100
        /*08de*/ 	.byte	0x04
	.zero		1


	//   ....[128]....
        /*08e0*/ 	.word	0x00000df0
        /*08e4*/ 	.word	0x000000ff
        /*08e8*/ 	.word	0x00000200
        /*08ec*/ 	.short	0x0100
        /*08ee*/ 	.byte	0x04
	.zero		1


	//   ....[129]....
        /*08f0*/ 	.word	0x00000e00
        /*08f4*/ 	.word	0x000000ff
        /*08f8*/ 	.word	0x000004c8
        /*08fc*/ 	.short	0x0100
        /*08fe*/ 	.byte	0x04
	.zero		1


	//   ....[130]....
        /*0900*/ 	.word	0x00000e10
        /*0904*/ 	.word	0x000000ff
        /*0908*/ 	.word	0x00000208
        /*090c*/ 	.short	0x0100
        /*090e*/ 	.byte	0x04
	.zero		1


	//   ....[131]....
        /*0910*/ 	.word	0x00000e20
        /*0914*/ 	.word	0x000000ff
        /*0918*/ 	.word	0x000004d0
        /*091c*/ 	.short	0x0100
        /*091e*/ 	.byte	0x04
	.zero		1


	//   ....[132]....
        /*0920*/ 	.word	0x00000e30
        /*0924*/ 	.word	0x000000ff
        /*0928*/ 	.word	0x00000210
        /*092c*/ 	.short	0x0100
        /*092e*/ 	.byte	0x04
	.zero		1


	//   ....[133]....
        /*0930*/ 	.word	0x00000e40
        /*0934*/ 	.word	0x000000ff
        /*0938*/ 	.word	0x000004d8
        /*093c*/ 	.short	0x0100
        /*093e*/ 	.byte	0x04
	.zero		1


	//   ....[134]....
        /*0940*/ 	.word	0x00000e50
        /*0944*/ 	.word	0x000000ff
        /*0948*/ 	.word	0x00000218
        /*094c*/ 	.short	0x0100
        /*094e*/ 	.byte	0x04
	.zero		1


	//   ....[135]....
        /*0950*/ 	.word	0x00000e60
        /*0954*/ 	.word	0x000000ff
        /*0958*/ 	.word	0x000004e0
        /*095c*/ 	.short	0x0100
        /*095e*/ 	.byte	0x04
	.zero		1


	//   ....[136]....
        /*0960*/ 	.word	0x00000e70
        /*0964*/ 	.word	0x000000ff
        /*0968*/ 	.word	0x00000220
        /*096c*/ 	.short	0x0100
        /*096e*/ 	.byte	0x04
	.zero		1


	//   ....[137]....
        /*0970*/ 	.word	0x00000e80
        /*0974*/ 	.word	0x000000ff
        /*0978*/ 	.word	0x000004e8
        /*097c*/ 	.short	0x0100
        /*097e*/ 	.byte	0x04
	.zero		1


	//   ....[138]....
        /*0980*/ 	.word	0x00000e90
        /*0984*/ 	.word	0x000000ff
        /*0988*/ 	.word	0x00000228
        /*098c*/ 	.short	0x0100
        /*098e*/ 	.byte	0x04
	.zero		1


	//   ....[139]....
        /*0990*/ 	.word	0x00000ea0
        /*0994*/ 	.word	0x000000ff
        /*0998*/ 	.word	0x000004f0
        /*099c*/ 	.short	0x0100
        /*099e*/ 	.byte	0x04
	.zero		1


	//   ....[140]....
        /*09a0*/ 	.word	0x00000eb0
        /*09a4*/ 	.word	0x000000ff
        /*09a8*/ 	.word	0x00000230
        /*09ac*/ 	.short	0x0100
        /*09ae*/ 	.byte	0x04
	.zero		1


	//   ....[141]....
        /*09b0*/ 	.word	0x00000ec0
        /*09b4*/ 	.word	0x000000ff
        /*09b8*/ 	.word	0x000004f8
        /*09bc*/ 	.short	0x0100
        /*09be*/ 	.byte	0x04
	.zero		1


	//   ....[142]....
        /*09c0*/ 	.word	0x00000ed0
        /*09c4*/ 	.word	0x000000ff
        /*09c8*/ 	.word	0x00000238
        /*09cc*/ 	.short	0x0100
        /*09ce*/ 	.byte	0x04
	.zero		1


	//   ....[143]....
        /*09d0*/ 	.word	0x00000ee0
        /*09d4*/ 	.word	0x000000ff
        /*09d8*/ 	.word	0x00000500
        /*09dc*/ 	.short	0x0100
        /*09de*/ 	.byte	0x04
	.zero		1


	//   ....[144]....
        /*09e0*/ 	.word	0x00000ef0
        /*09e4*/ 	.word	0x000000ff
        /*09e8*/ 	.word	0x00000240
        /*09ec*/ 	.short	0x0100
        /*09ee*/ 	.byte	0x04
	.zero		1


	//   ....[145]....
        /*09f0*/ 	.word	0x00000f00
        /*09f4*/ 	.word	0x000000ff
        /*09f8*/ 	.word	0x00000508
        /*09fc*/ 	.short	0x0100
        /*09fe*/ 	.byte	0x04
	.zero		1


	//   ....[146]....
        /*0a00*/ 	.word	0x00000f10
        /*0a04*/ 	.word	0x000000ff
        /*0a08*/ 	.word	0x00000248
        /*0a0c*/ 	.short	0x0100
        /*0a0e*/ 	.byte	0x04
	.zero		1


	//   ....[147]....
        /*0a10*/ 	.word	0x00000f20
        /*0a14*/ 	.word	0x000000ff
        /*0a18*/ 	.word	0x00000510
        /*0a1c*/ 	.short	0x0100
        /*0a1e*/ 	.byte	0x04
	.zero		1


	//   ....[148]....
        /*0a20*/ 	.word	0x00000f30
        /*0a24*/ 	.word	0x000000ff
        /*0a28*/ 	.word	0x00000250
        /*0a2c*/ 	.short	0x0100
        /*0a2e*/ 	.byte	0x04
	.zero		1


	//   ....[149]....
        /*0a30*/ 	.word	0x00000f40
        /*0a34*/ 	.word	0x000000ff
        /*0a38*/ 	.word	0x00000518
        /*0a3c*/ 	.short	0x0100
        /*0a3e*/ 	.byte	0x04
	.zero		1


	//   ....[150]....
        /*0a40*/ 	.word	0x00000f50
        /*0a44*/ 	.word	0x000000ff
        /*0a48*/ 	.word	0x00000258
        /*0a4c*/ 	.short	0x0100
        /*0a4e*/ 	.byte	0x04
	.zero		1


	//   ....[151]....
        /*0a50*/ 	.word	0x00000f60
        /*0a54*/ 	.word	0x000000ff
        /*0a58*/ 	.word	0x00000520
        /*0a5c*/ 	.short	0x0100
        /*0a5e*/ 	.byte	0x04
	.zero		1


	//   ....[152]....
        /*0a60*/ 	.word	0x00000f70
        /*0a64*/ 	.word	0x000000ff
        /*0a68*/ 	.word	0x00000260
        /*0a6c*/ 	.short	0x0100
        /*0a6e*/ 	.byte	0x04
	.zero		1


	//   ....[153]....
        /*0a70*/ 	.word	0x00000f80
        /*0a74*/ 	.word	0x000000ff
        /*0a78*/ 	.word	0x00000528
        /*0a7c*/ 	.short	0x0100
        /*0a7e*/ 	.byte	0x04
	.zero		1


	//   ....[154]....
        /*0a80*/ 	.word	0x00000f90
        /*0a84*/ 	.word	0x000000ff
        /*0a88*/ 	.word	0x00000268
        /*0a8c*/ 	.short	0x0100
        /*0a8e*/ 	.byte	0x04
	.zero		1


	//   ....[155]....
        /*0a90*/ 	.word	0x00000fa0
        /*0a94*/ 	.word	0x000000ff
        /*0a98*/ 	.word	0x00000530
        /*0a9c*/ 	.short	0x0100
        /*0a9e*/ 	.byte	0x04
	.zero		1


	//   ....[156]....
        /*0aa0*/ 	.word	0x00000fb0
        /*0aa4*/ 	.word	0x000000ff
        /*0aa8*/ 	.word	0x00000270
        /*0aac*/ 	.short	0x0100
        /*0aae*/ 	.byte	0x04
	.zero		1


	//   ....[157]....
        /*0ab0*/ 	.word	0x00000fc0
        /*0ab4*/ 	.word	0x000000ff
        /*0ab8*/ 	.word	0x00000538
        /*0abc*/ 	.short	0x0100
        /*0abe*/ 	.byte	0x04
	.zero		1


	//   ....[158]....
        /*0ac0*/ 	.word	0x00000fd0
        /*0ac4*/ 	.word	0x000000ff
        /*0ac8*/ 	.word	0x00000278
        /*0acc*/ 	.short	0x0100
        /*0ace*/ 	.byte	0x04
	.zero		1


	//   ....[159]....
        /*0ad0*/ 	.word	0x00000fe0
        /*0ad4*/ 	.word	0x000000ff
        /*0ad8*/ 	.word	0x00000540
        /*0adc*/ 	.short	0x0100
        /*0ade*/ 	.byte	0x04
	.zero		1


	//   ....[160]....
        /*0ae0*/ 	.word	0x00000ff0
        /*0ae4*/ 	.word	0x000000ff
        /*0ae8*/ 	.word	0x00000280
        /*0aec*/ 	.short	0x0100
        /*0aee*/ 	.byte	0x04
	.zero		1


	//   ....[161]....
        /*0af0*/ 	.word	0x00001000
        /*0af4*/ 	.word	0x000000ff
        /*0af8*/ 	.word	0x00000548
        /*0afc*/ 	.short	0x0100
        /*0afe*/ 	.byte	0x04
	.zero		1


	//   ....[162]....
        /*0b00*/ 	.word	0x00001010
        /*0b04*/ 	.word	0x000000ff
        /*0b08*/ 	.word	0x00000288
        /*0b0c*/ 	.short	0x0100
        /*0b0e*/ 	.byte	0x04
	.zero		1


	//   ....[163]....
        /*0b10*/ 	.word	0x00001020
        /*0b14*/ 	.word	0x000000ff
        /*0b18*/ 	.word	0x00000550
        /*0b1c*/ 	.short	0x0100
        /*0b1e*/ 	.byte	0x04
	.zero		1


	//   ....[164]....
        /*0b20*/ 	.word	0x00001030
        /*0b24*/ 	.word	0x000000ff
        /*0b28*/ 	.word	0x00000290
        /*0b2c*/ 	.short	0x0100
        /*0b2e*/ 	.byte	0x04
	.zero		1


	//   ....[165]....
        /*0b30*/ 	.word	0x00001040
        /*0b34*/ 	.word	0x000000ff
        /*0b38*/ 	.word	0x00000558
        /*0b3c*/ 	.short	0x0100
        /*0b3e*/ 	.byte	0x04
	.zero		1


	//   ....[166]....
        /*0b40*/ 	.word	0x00001050
        /*0b44*/ 	.word	0x000000ff
        /*0b48*/ 	.word	0x00000298
        /*0b4c*/ 	.short	0x0100
        /*0b4e*/ 	.byte	0x04
	.zero		1


	//   ....[167]....
        /*0b50*/ 	.word	0x00001060
        /*0b54*/ 	.word	0x000000ff
        /*0b58*/ 	.word	0x00000560
        /*0b5c*/ 	.short	0x0100
        /*0b5e*/ 	.byte	0x04
	.zero		1


	//   ....[168]....
        /*0b60*/ 	.word	0x00001070
        /*0b64*/ 	.word	0x000000ff
        /*0b68*/ 	.word	0x000002a0
        /*0b6c*/ 	.short	0x0100
        /*0b6e*/ 	.byte	0x04
	.zero		1


	//   ....[169]....
        /*0b70*/ 	.word	0x00001080
        /*0b74*/ 	.word	0x000000ff
        /*0b78*/ 	.word	0x00000568
        /*0b7c*/ 	.short	0x0100
        /*0b7e*/ 	.byte	0x04
	.zero		1


	//   ....[170]....
        /*0b80*/ 	.word	0x00001090
        /*0b84*/ 	.word	0x000000ff
        /*0b88*/ 	.word	0x000002a8
        /*0b8c*/ 	.short	0x0100
        /*0b8e*/ 	.byte	0x04
	.zero		1


	//   ....[171]....
        /*0b90*/ 	.word	0x000010a0
        /*0b94*/ 	.word	0x000000ff
        /*0b98*/ 	.word	0x00000570
        /*0b9c*/ 	.short	0x0100
        /*0b9e*/ 	.byte	0x04
	.zero		1


	//   ....[172]....
        /*0ba0*/ 	.word	0x000010b0
        /*0ba4*/ 	.word	0x000000ff
        /*0ba8*/ 	.word	0x000002b0
        /*0bac*/ 	.short	0x0100
        /*0bae*/ 	.byte	0x04
	.zero		1


	//   ....[173]....
        /*0bb0*/ 	.word	0x000010c0
        /*0bb4*/ 	.word	0x000000ff
        /*0bb8*/ 	.word	0x00000578
        /*0bbc*/ 	.short	0x0100
        /*0bbe*/ 	.byte	0x04
	.zero		1


	//   ....[174]....
        /*0bc0*/ 	.word	0x000010d0
        /*0bc4*/ 	.word	0x000000ff
        /*0bc8*/ 	.word	0x000002b8
        /*0bcc*/ 	.short	0x0100
        /*0bce*/ 	.byte	0x04
	.zero		1


	//   ....[175]....
        /*0bd0*/ 	.word	0x000010e0
        /*0bd4*/ 	.word	0x000000ff
        /*0bd8*/ 	.word	0x00000580
        /*0bdc*/ 	.short	0x0100
        /*0bde*/ 	.byte	0x04
	.zero		1


	//   ....[176]....
        /*0be0*/ 	.word	0x000010f0
        /*0be4*/ 	.word	0x000000ff
        /*0be8*/ 	.word	0x000002c0
        /*0bec*/ 	.short	0x0100
        /*0bee*/ 	.byte	0x04
	.zero		1


	//   ....[177]....
        /*0bf0*/ 	.word	0x00001100
        /*0bf4*/ 	.word	0x000000ff
        /*0bf8*/ 	.word	0x00000588
        /*0bfc*/ 	.short	0x0100
        /*0bfe*/ 	.byte	0x04
	.zero		1


	//   ....[178]....
        /*0c00*/ 	.word	0x00001240
        /*0c04*/ 	.word	0x000000ff
        /*0c08*/ 	.word	0x00000590
        /*0c0c*/ 	.short	0x0100
        /*0c0e*/ 	.byte	0x04
	.zero		1


	//   ....[179]....
        /*0c10*/ 	.word	0x00001250
        /*0c14*/ 	.word	0x000000ff
        /*0c18*/ 	.word	0x00000598
        /*0c1c*/ 	.short	0x0100
        /*0c1e*/ 	.byte	0x04
	.zero		1


	//   ....[180]....
        /*0c20*/ 	.word	0x00001340
        /*0c24*/ 	.word	0x000000ff
        /*0c28*/ 	.word	0x000005a0
        /*0c2c*/ 	.short	0x0100
        /*0c2e*/ 	.byte	0x04
	.zero		1


	//   ....[181]....
        /*0c30*/ 	.word	0x00001350
        /*0c34*/ 	.word	0x000000ff
        /*0c38*/ 	.word	0x000005a8
        /*0c3c*/ 	.short	0x0100
        /*0c3e*/ 	.byte	0x04
	.zero		1


	//   ....[182]....
        /*0c40*/ 	.word	0x00001490
        /*0c44*/ 	.word	0x000000ff
        /*0c48*/ 	.word	0x000005b0
        /*0c4c*/ 	.short	0x0100
        /*0c4e*/ 	.byte	0x04
	.zero		1


	//   ....[183]....
        /*0c50*/ 	.word	0x000014a0
        /*0c54*/ 	.word	0x000000ff
        /*0c58*/ 	.word	0x000005c0
        /*0c5c*/ 	.short	0x0100
        /*0c5e*/ 	.byte	0x04
	.zero		1


	//   ....[184]....
        /*0c60*/ 	.word	0x000014b0
        /*0c64*/ 	.word	0x000000ff
        /*0c68*/ 	.word	0x000005b8
        /*0c6c*/ 	.short	0x0100
        /*0c6e*/ 	.byte	0x04
	.zero		1


	//   ....[185]....
        /*0c70*/ 	.word	0x000014c0
        /*0c74*/ 	.word	0x000000ff
        /*0c78*/ 	.word	0x000005c8
        /*0c7c*/ 	.short	0x0100
        /*0c7e*/ 	.byte	0x04
	.zero		1


	//   ....[186]....
        /*0c80*/ 	.word	0x000015f0
        /*0c84*/ 	.word	0x000000ff
        /*0c88*/ 	.word	0x000005d0
        /*0c8c*/ 	.short	0x0100
        /*0c8e*/ 	.byte	0x04
	.zero		1


	//   ....[187]....
        /*0c90*/ 	.word	0x00001600
        /*0c94*/ 	.word	0x000000ff
        /*0c98*/ 	.word	0x000005f0
        /*0c9c*/ 	.short	0x0100
        /*0c9e*/ 	.byte	0x04
	.zero		1


	//   ....[188]....
        /*0ca0*/ 	.word	0x00001610
        /*0ca4*/ 	.word	0x000000ff
        /*0ca8*/ 	.word	0x000005d8
        /*0cac*/ 	.short	0x0100
        /*0cae*/ 	.byte	0x04
	.zero		1


	//   ....[189]....
        /*0cb0*/ 	.word	0x00001620
        /*0cb4*/ 	.word	0x000000ff
        /*0cb8*/ 	.word	0x000005f8
        /*0cbc*/ 	.short	0x0100
        /*0cbe*/ 	.byte	0x04
	.zero		1


	//   ....[190]....
        /*0cc0*/ 	.word	0x00001630
        /*0cc4*/ 	.word	0x000000ff
        /*0cc8*/ 	.word	0x000005e0
        /*0ccc*/ 	.short	0x0100
        /*0cce*/ 	.byte	0x04
	.zero		1


	//   ....[191]....
        /*0cd0*/ 	.word	0x00001640
        /*0cd4*/ 	.word	0x000000ff
        /*0cd8*/ 	.word	0x00000600
        /*0cdc*/ 	.short	0x0100
        /*0cde*/ 	.byte	0x04
	.zero		1


	//   ....[192]....
        /*0ce0*/ 	.word	0x00001650
        /*0ce4*/ 	.word	0x000000ff
        /*0ce8*/ 	.word	0x000005e8
        /*0cec*/ 	.short	0x0100
        /*0cee*/ 	.byte	0x04
	.zero		1


	//   ....[193]....
        /*0cf0*/ 	.word	0x00001660
        /*0cf4*/ 	.word	0x000000ff
        /*0cf8*/ 	.word	0x00000608
        /*0cfc*/ 	.short	0x0100
        /*0cfe*/ 	.byte	0x04
	.zero		1


	//   ....[194]....
        /*0d00*/ 	.word	0x00001750
        /*0d04*/ 	.word	0x000000ff
        /*0d08*/ 	.word	0x00000610
        /*0d0c*/ 	.short	0x0100
        /*0d0e*/ 	.byte	0x04
	.zero		1


	//   ....[195]....
        /*0d10*/ 	.word	0x00001760
        /*0d14*/ 	.word	0x000000ff
        /*0d18*/ 	.word	0x00000620
        /*0d1c*/ 	.short	0x0100
        /*0d1e*/ 	.byte	0x04
	.zero		1


	//   ....[196]....
        /*0d20*/ 	.word	0x00001770
        /*0d24*/ 	.word	0x000000ff
        /*0d28*/ 	.word	0x00000618
        /*0d2c*/ 	.short	0x0100
        /*0d2e*/ 	.byte	0x04
	.zero		1


	//   ....[197]....
        /*0d30*/ 	.word	0x00001780
        /*0d34*/ 	.word	0x000000ff
        /*0d38*/ 	.word	0x00000628
        /*0d3c*/ 	.short	0x0100
        /*0d3e*/ 	.byte	0x04
	.zero		1


	//   ....[198]....
        /*0d40*/ 	.word	0x000022b0
        /*0d44*/ 	.word	0x00000003
        /*0d48*/ 	.word	0x00000620
        /*0d4c*/ 	.short	0x010a
        /*0d4e*/ 	.byte	0xff
	.zero		1


	//   ....[199]....
        /*0d50*/ 	.word	0x000022e0
        /*0d54*/ 	.word	0x00000003
        /*0d58*/ 	.word	0x00000610
        /*0d5c*/ 	.short	0x0101
        /*0d5e*/ 	.byte	0xff
	.zero		1


	//   ....[200]....
        /*0d60*/ 	.word	0x000023b0
        /*0d64*/ 	.word	0x000000ff
        /*0d68*/ 	.word	0x000002c8
        /*0d6c*/ 	.short	0x010a
        /*0d6e*/ 	.byte	0x04
	.zero		1


	//   ....[201]....
        /*0d70*/ 	.word	0x00002440
        /*0d74*/ 	.word	0x000000ff
        /*0d78*/ 	.word	0x000002c8
        /*0d7c*/ 	.short	0x010a
        /*0d7e*/ 	.byte	0x21
	.zero		1


	//   ....[202]....
        /*0d80*/ 	.word	0x00002600
        /*0d84*/ 	.word	0x000000ff
        /*0d88*/ 	.word	0x000002c8
        /*0d8c*/ 	.short	0x010a
        /*0d8e*/ 	.byte	0x07
	.zero		1


	//   ....[203]....
        /*0d90*/ 	.word	0x000026f0
        /*0d94*/ 	.word	0x000000ff
        /*0d98*/ 	.word	0x000005a8
        /*0d9c*/ 	.short	0x0101
        /*0d9e*/ 	.byte	0x06
	.zero		1


	//   ....[204]....
        /*0da0*/ 	.word	0x00002710
        /*0da4*/ 	.word	0x000000ff
        /*0da8*/ 	.word	0x000002c8
        /*0dac*/ 	.short	0x010a
        /*0dae*/ 	.byte	0x04
	.zero		1


	//   ....[205]....
        /*0db0*/ 	.word	0x00002790
        /*0db4*/ 	.word	0x000000ff
        /*0db8*/ 	.word	0x000002c8
        /*0dbc*/ 	.short	0x010a
        /*0dbe*/ 	.byte	0x11
	.zero		1


	//   ....[206]....
        /*0dc0*/ 	.word	0x00002920
        /*0dc4*/ 	.word	0x000000ff
        /*0dc8*/ 	.word	0x000002c8
        /*0dcc*/ 	.short	0x010a
        /*0dce*/ 	.byte	0x08
	.zero		1


	//   ....[207]....
        /*0dd0*/ 	.word	0x00002a70
        /*0dd4*/ 	.word	0x00000003
        /*0dd8*/ 	.word	0x000005b0
        /*0ddc*/ 	.short	0x010a
        /*0dde*/ 	.byte	0xff
	.zero		1


	//   ....[208]....
        /*0de0*/ 	.word	0x00002bc0
        /*0de4*/ 	.word	0x00000000
        /*0de8*/ 	.word	0x00000000
        /*0dec*/ 	.short	0x0101
        /*0dee*/ 	.byte	0xff
	.zero		1


	//   ....[209]....
        /*0df0*/ 	.word	0x00003190
        /*0df4*/ 	.word	0x000000ff
        /*0df8*/ 	.word	0x000002c8
        /*0dfc*/ 	.short	0x010a
        /*0dfe*/ 	.byte	0x04
	.zero		1


	//   ....[210]....
        /*0e00*/ 	.word	0x00003230
        /*0e04*/ 	.word	0x000000ff
        /*0e08*/ 	.word	0x00000000
        /*0e0c*/ 	.short	0x010a
        /*0e0e*/ 	.byte	0x07
	.zero		1


	//   ....[211]....
        /*0e10*/ 	.word	0x000032c0
        /*0e14*/ 	.word	0x000000ff
        /*0e18*/ 	.word	0x00000000
        /*0e1c*/ 	.short	0x010a
        /*0e1e*/ 	.byte	0x05
	.zero		1


	//   ....[212]....
        /*0e20*/ 	.word	0x00003350
        /*0e24*/ 	.word	0x000000ff
        /*0e28*/ 	.word	0x00000000
        /*0e2c*/ 	.short	0x010a
        /*0e2e*/ 	.byte	0x05
	.zero		1


	//   ....[213]....
        /*0e30*/ 	.word	0x000034b0
        /*0e34*/ 	.word	0x00000002
        /*0e38*/ 	.word	0x00000610
        /*0e3c*/ 	.short	0x010a
        /*0e3e*/ 	.byte	0xff
	.zero		1


	//   ....[214]....
        /*0e40*/ 	.word	0x00003510
        /*0e44*/ 	.word	0x00000004
        /*0e48*/ 	.word	0x00000000
        /*0e4c*/ 	.short	0x0101
        /*0e4e*/ 	.byte	0xff
	.zero		1


	//   ....[215]....
        /*0e50*/ 	.word	0x00003530
        /*0e54*/ 	.word	0x000000ff
        /*0e58*/ 	.word	0x000005c0
        /*0e5c*/ 	.short	0x010a
        /*0e5e*/ 	.byte	0x04
	.zero		1


	//   ....[216]....
        /*0e60*/ 	.word	0x00003650
        /*0e64*/ 	.word	0x00000002
        /*0e68*/ 	.word	0x000005b0
        /*0e6c*/ 	.short	0x010a
        /*0e6e*/ 	.byte	0xff
	.zero		1


	//   ....[217]....
        /*0e70*/ 	.word	0x00003760
        /*0e74*/ 	.word	0x00000002
        /*0e78*/ 	.word	0x00000000
        /*0e7c*/ 	.short	0x0101
        /*0e7e*/ 	.byte	0xff
	.zero		1


	//   ....[218]....
        /*0e80*/ 	.word	0x000037f0
        /*0e84*/ 	.word	0x000000ff
        /*0e88*/ 	.word	0x000005c0
        /*0e8c*/ 	.short	0x0106
        /*0e8e*/ 	.byte	0x04
	.zero		1


	//   ....[219]....
        /*0e90*/ 	.word	0x00003810
        /*0e94*/ 	.word	0x000000ff
        /*0e98*/ 	.word	0x000005c0
        /*0e9c*/ 	.short	0x010a
        /*0e9e*/ 	.byte	0x04
	.zero		1


	//   ....[220]....
        /*0ea0*/ 	.word	0x000038a0
        /*0ea4*/ 	.word	0x000000ff
        /*0ea8*/ 	.word	0x000005c0
        /*0eac*/ 	.short	0x0106
        /*0eae*/ 	.byte	0x07
	.zero		1


	//   ....[221]....
        /*0eb0*/ 	.word	0x000038e0
        /*0eb4*/ 	.word	0x00000000
        /*0eb8*/ 	.word	0x000005c0
        /*0ebc*/ 	.short	0x010a
        /*0ebe*/ 	.byte	0xff
	.zero		1


	//   ....[222]....
        /*0ec0*/ 	.word	0x00003dd0
        /*0ec4*/ 	.word	0x00000000
        /*0ec8*/ 	.word	0x000005b0
        /*0ecc*/ 	.short	0x010a
        /*0ece*/ 	.byte	0xff
	.zero		1


	//   ....[223]....
        /*0ed0*/ 	.word	0x00003ed0
        /*0ed4*/ 	.word	0x00000003
        /*0ed8*/ 	.word	0x00000000
        /*0edc*/ 	.short	0x0101
        /*0ede*/ 	.byte	0xff
	.zero		1


	//   ....[224]....
        /*0ee0*/ 	.word	0x00003ee0
        /*0ee4*/ 	.word	0x000000ff
        /*0ee8*/ 	.word	0x00000000
        /*0eec*/ 	.short	0x010a
        /*0eee*/ 	.byte	0x04
	.zero		1


	//   ....[225]....
        /*0ef0*/ 	.word	0x00003f00
        /*0ef4*/ 	.word	0x000000ff
        /*0ef8*/ 	.word	0x000005f0
        /*0efc*/ 	.short	0x010a
        /*0efe*/ 	.byte	0x13
	.zero		1


	//   ....[226]....
        /*0f00*/ 	.word	0x00004040
        /*0f04*/ 	.word	0x000000ff
        /*0f08*/ 	.word	0x00000000
        /*0f0c*/ 	.short	0x010a
        /*0f0e*/ 	.byte	0x06
	.zero		1


	//   ....[227]....
        /*0f10*/ 	.word	0x00004140
        /*0f14*/ 	.word	0x000000ff
        /*0f18*/ 	.word	0x00000000
        /*0f1c*/ 	.short	0x010a
        /*0f1e*/ 	.byte	0x04
	.zero		1


	//   ....[228]....
        /*0f20*/ 	.word	0x00004320
        /*0f24*/ 	.word	0x000000ff
        /*0f28*/ 	.word	0x00000000
        /*0f2c*/ 	.short	0x010a
        /*0f2e*/ 	.byte	0x04
	.zero		1


	//   ....[229]....
        /*0f30*/ 	.word	0x000043b0
        /*0f34*/ 	.word	0x000000ff
        /*0f38*/ 	.word	0x00000000
        /*0f3c*/ 	.short	0x010a
        /*0f3e*/ 	.byte	0x05
	.zero		1


	//   ....[230]....
        /*0f40*/ 	.word	0x00004440
        /*0f44*/ 	.word	0x000000ff
        /*0f48*/ 	.word	0x00000000
        /*0f4c*/ 	.short	0x010a
        /*0f4e*/ 	.byte	0x05
	.zero		1


	//   ....[231]....
        /*0f50*/ 	.word	0x000044d0
        /*0f54*/ 	.word	0x000000ff
        /*0f58*/ 	.word	0x00000000
        /*0f5c*/ 	.short	0x010a
        /*0f5e*/ 	.byte	0x04
	.zero		1


	//   ....[232]....
        /*0f60*/ 	.word	0x000049c0
        /*0f64*/ 	.word	0x00000003
        /*0f68*/ 	.word	0x000005b0
        /*0f6c*/ 	.short	0x010a
        /*0f6e*/ 	.byte	0xff
	.zero		1


	//   ....[233]....
        /*0f70*/ 	.word	0x00004b30
        /*0f74*/ 	.word	0x00000000
        /*0f78*/ 	.word	0x00000000
        /*0f7c*/ 	.short	0x0101
        /*0f7e*/ 	.byte	0xff
	.zero		1


	//   ....[234]....
        /*0f80*/ 	.word	0x00004ff0
        /*0f84*/ 	.word	0x000000ff
        /*0f88*/ 	.word	0x000005a8
        /*0f8c*/ 	.short	0x010a
        /*0f8e*/ 	.byte	0x11
	.zero		1


	//   ....[235]....
        /*0f90*/ 	.word	0x00005180
        /*0f94*/ 	.word	0x000000ff
        /*0f98*/ 	.word	0x00000598
        /*0f9c*/ 	.short	0x010a
        /*0f9e*/ 	.byte	0x11
	.zero		1


	//   ....[236]....
        /*0fa0*/ 	.word	0x000053a0
        /*0fa4*/ 	.word	0x000000ff
        /*0fa8*/ 	.word	0x00000590
        /*0fac*/ 	.short	0x010b
        /*0fae*/ 	.byte	0x11
	.zero		1


	//   ....[237]....
        /*0fb0*/ 	.word	0x000053b0
        /*0fb4*/ 	.word	0x000000ff
        /*0fb8*/ 	.word	0x00000000
        /*0fbc*/ 	.short	0x0101
        /*0fbe*/ 	.byte	0x33
	.zero		1


	//   ....[238]....
        /*0fc0*/ 	.word	0x000053f0
        /*0fc4*/ 	.word	0x00000000
        /*0fc8*/ 	.word	0x00000598
        /*0fcc*/ 	.short	0x010a
        /*0fce*/ 	.byte	0xff
	.zero		1


	//   ....[239]....
        /*0fd0*/ 	.word	0x00005660
        /*0fd4*/ 	.word	0x00000008
        /*0fd8*/ 	.word	0x000005b0
        /*0fdc*/ 	.short	0x010a
        /*0fde*/ 	.byte	0xff
	.zero		1


	//   ....[240]....
        /*0fe0*/ 	.word	0x000057e0
        /*0fe4*/ 	.word	0x00000000
        /*0fe8*/ 	.word	0x00000000
        /*0fec*/ 	.short	0x0101
        /*0fee*/ 	.byte	0xff
	.zero		1


	//   ....[241]....
        /*0ff0*/ 	.word	0x00006070
        /*0ff4*/ 	.word	0x000000ff
        /*0ff8*/ 	.word	0x00000590
        /*0ffc*/ 	.short	0x010a
        /*0ffe*/ 	.byte	0x2f
	.zero		1


	//   ....[242]....
        /*1000*/ 	.word	0x00006080
        /*1004*/ 	.word	0x000000ff
        /*1008*/ 	.word	0x000005d0
        /*100c*/ 	.short	0x010a
        /*100e*/ 	.byte	0x2e
	.zero		1


	//   ....[243]....
        /*1010*/ 	.word	0x00006100
        /*1014*/ 	.word	0x000000ff
        /*1018*/ 	.word	0x00000590
        /*101c*/ 	.short	0x010a
        /*101e*/ 	.byte	0x2f
	.zero		1


	//   ....[244]....
        /*1020*/ 	.word	0x00006280
        /*1024*/ 	.word	0x000000ff
        /*1028*/ 	.word	0x00000000
        /*102c*/ 	.short	0x0101
        /*102e*/ 	.byte	0x04
	.zero		1


	//   ....[245]....
        /*1030*/ 	.word	0x000062d0
        /*1034*/ 	.word	0x000000ff
        /*1038*/ 	.word	0x000005d0
        /*103c*/ 	.short	0x010a
        /*103e*/ 	.byte	0x2e
	.zero		1


	//   ....[246]....
        /*1040*/ 	.word	0x00006530
        /*1044*/ 	.word	0x000000ff
        /*1048*/ 	.word	0x00000000
        /*104c*/ 	.short	0x0101
        /*104e*/ 	.byte	0x04
	.zero		1


	//   ....[247]....
        /*1050*/ 	.word	0x000068f0
        /*1054*/ 	.word	0x00000003
        /*1058*/ 	.word	0x00000620
        /*105c*/ 	.short	0x010a
        /*105e*/ 	.byte	0xff
	.zero		1


	//   ....[248]....
        /*1060*/ 	.word	0x00006950
        /*1064*/ 	.word	0x00000000
        /*1068*/ 	.word	0x000002c8
        /*106c*/ 	.short	0x010a
        /*106e*/ 	.byte	0xff
	.zero		1


	//   ....[249]....
        /*1070*/ 	.word	0x000069b0
        /*1074*/ 	.word	0x00000000
        /*1078*/ 	.word	0x000002c8
        /*107c*/ 	.short	0x010a
        /*107e*/ 	.byte	0xff
	.zero		1


	//   ....[250]....
        /*1080*/ 	.word	0x00006a00
        /*1084*/ 	.word	0x00000003
        /*1088*/ 	.word	0x000005b0
        /*108c*/ 	.short	0x010a
        /*108e*/ 	.byte	0xff
	.zero		1


	//   ....[251]....
        /*1090*/ 	.word	0x00006a60
        /*1094*/ 	.word	0x00000002
        /*1098*/ 	.word	0x000002c8
        /*109c*/ 	.short	0x010a
        /*109e*/ 	.byte	0xff
	.zero		1


	//   ....[252]....
        /*10a0*/ 	.word	0x00006ac0
        /*10a4*/ 	.word	0x00000002
        /*10a8*/ 	.word	0x00000000
        /*10ac*/ 	.short	0x010a
        /*10ae*/ 	.byte	0xff
	.zero		1


	//   ....[253]....
        /*10b0*/ 	.word	0x00006b20
        /*10b4*/ 	.word	0x00000002
        /*10b8*/ 	.word	0x00000000
        /*10bc*/ 	.short	0x010a
        /*10be*/ 	.byte	0xff
	.zero		1


	//   ....[254]....
        /*10c0*/ 	.word	0x00006b80
        /*10c4*/ 	.word	0x00000002
        /*10c8*/ 	.word	0x00000000
        /*10cc*/ 	.short	0x010a
        /*10ce*/ 	.byte	0xff
	.zero		1


	//   ....[255]....
        /*10d0*/ 	.word	0x00006bd0
        /*10d4*/ 	.word	0x00000002
        /*10d8*/ 	.word	0x00000610
        /*10dc*/ 	.short	0x010a
        /*10de*/ 	.byte	0xff
	.zero		1


	//   ....[0]....
        /*10e0*/ 	.word	0x00006c30
        /*10e4*/ 	.word	0x00000002
        /*10e8*/ 	.word	0x000005c0
        /*10ec*/ 	.short	0x010a
        /*10ee*/ 	.byte	0xff
	.zero		1


	//   ....[1]....
        /*10f0*/ 	.word	0x00006c80
        /*10f4*/ 	.word	0x00000002
        /*10f8*/ 	.word	0x000005b0
        /*10fc*/ 	.short	0x010a
        /*10fe*/ 	.byte	0xff
	.zero		1


	//   ....[2]....
        /*1100*/ 	.word	0x00006ce0
        /*1104*/ 	.word	0x00000000
        /*1108*/ 	.word	0x000005c0
        /*110c*/ 	.short	0x010a
        /*110e*/ 	.byte	0xff
	.zero		1


	//   ....[3]....
        /*1110*/ 	.word	0x00006d30
        /*1114*/ 	.word	0x00000000
        /*1118*/ 	.word	0x000005b0
        /*111c*/ 	.short	0x010a
        /*111e*/ 	.byte	0xff
	.zero		1


	//   ....[4]....
        /*1120*/ 	.word	0x00006d90
        /*1124*/ 	.word	0x00000003
        /*1128*/ 	.word	0x000005f0
        /*112c*/ 	.short	0x010a
        /*112e*/ 	.byte	0xff
	.zero		1


	//   ....[5]....
        /*1130*/ 	.word	0x00006df0
        /*1134*/ 	.word	0x00000000
        /*1138*/ 	.word	0x00000000
        /*113c*/ 	.short	0x010a
        /*113e*/ 	.byte	0xff
	.zero		1


	//   ....[6]....
        /*1140*/ 	.word	0x00006e50
        /*1144*/ 	.word	0x00000000
        /*1148*/ 	.word	0x00000000
        /*114c*/ 	.short	0x010a
        /*114e*/ 	.byte	0xff
	.zero		1


	//   ....[7]....
        /*1150*/ 	.word	0x00006eb0
        /*1154*/ 	.word	0x00000000
        /*1158*/ 	.word	0x00000000
        /*115c*/ 	.short	0x010a
        /*115e*/ 	.byte	0xff
	.zero		1


	//   ....[8]....
        /*1160*/ 	.word	0x00006f10
        /*1164*/ 	.word	0x00000000
        /*1168*/ 	.word	0x00000000
        /*116c*/ 	.short	0x010a
        /*116e*/ 	.byte	0xff
	.zero		1


	//   ....[9]....
        /*1170*/ 	.word	0x00006f70
        /*1174*/ 	.word	0x00000000
        /*1178*/ 	.word	0x00000000
        /*117c*/ 	.short	0x010a
        /*117e*/ 	.byte	0xff
	.zero		1


	//   ....[10]....
        /*1180*/ 	.word	0x00006fc0
        /*1184*/ 	.word	0x00000003
        /*1188*/ 	.word	0x000005b0
        /*118c*/ 	.short	0x010a
        /*118e*/ 	.byte	0xff
	.zero		1


	//   ....[11]....
        /*1190*/ 	.word	0x00007020
        /*1194*/ 	.word	0x00000000
        /*1198*/ 	.word	0x000005a8
        /*119c*/ 	.short	0x010a
        /*119e*/ 	.byte	0xff
	.zero		1


	//   ....[12]....
        /*11a0*/ 	.word	0x00007080
        /*11a4*/ 	.word	0x00000003
        /*11a8*/ 	.word	0x00000598
        /*11ac*/ 	.short	0x010a
        /*11ae*/ 	.byte	0xff
	.zero		1


	//   ....[13]....
        /*11b0*/ 	.word	0x000070d0
        /*11b4*/ 	.word	0x00000008
        /*11b8*/ 	.word	0x000005b0
        /*11bc*/ 	.short	0x010a
        /*11be*/ 	.byte	0xff
	.zero		1


	//   ....[14]....
        /*11c0*/ 	.word	0x00007130
        /*11c4*/ 	.word	0x00000000
        /*11c8*/ 	.word	0x00000590
        /*11cc*/ 	.short	0x010a
        /*11ce*/ 	.byte	0xff
	.zero		1


	//   ....[15]....
        /*11d0*/ 	.word	0x00007190
        /*11d4*/ 	.word	0x00000000
        /*11d8*/ 	.word	0x000005d0
        /*11dc*/ 	.short	0x010a
        /*11de*/ 	.byte	0xff
	.zero		1


	//----- nvinfo : EIATTR_NUM_MBARRIERS
	.align		4
.L_44:
        /*11e0*/ 	.byte	0x03, 0x38
        /*11e2*/ 	.short	0x00c6


	//----- nvinfo : EIATTR_EXIT_INSTR_OFFSETS
	.align		4
        /*11e4*/ 	.byte	0x04, 0x1c
        /*11e6*/ 	.short	(.L_46 - .L_45)


	//   ....[0]....
.L_45:
        /*11e8*/ 	.word	0x000031b0


	//   ....[1]....
        /*11ec*/ 	.word	0x000038b0


	//   ....[2]....
        /*11f0*/ 	.word	0x00003910


	//   ....[3]....
        /*11f4*/ 	.word	0x00004730


	//   ....[4]....
        /*11f8*/ 	.word	0x00005420


	//   ....[5]....
        /*11fc*/ 	.word	0x00005460


	//   ....[6]....
        /*1200*/ 	.word	0x000068e0


	//----- nvinfo : EIATTR_MAX_THREADS
	.align		4
.L_46:
        /*1204*/ 	.byte	0x04, 0x05
        /*1206*/ 	.short	(.L_48 - .L_47)
.L_47:
        /*1208*/ 	.word	0x00000100
        /*120c*/ 	.word	0x00000001
        /*1210*/ 	.word	0x00000001


	//----- nvinfo : EIATTR_CRS_STACK_SIZE
	.align		4
.L_48:
        /*1214*/ 	.byte	0x04, 0x1e
        /*1216*/ 	.short	(.L_50 - .L_49)
.L_49:
        /*1218*/ 	.word	0x00000000


	//----- nvinfo : EIATTR_CBANK_PARAM_SIZE
	.align		4
.L_50:
        /*121c*/ 	.byte	0x03, 0x19
        /*121e*/ 	.short	0x0800


	//----- nvinfo : EIATTR_PARAM_CBANK
	.align		4
        /*1220*/ 	.byte	0x04, 0x0a
        /*1222*/ 	.short	(.L_52 - .L_51)
	.align		4
.L_51:
        /*1224*/ 	.word	index@(.nv.constant0._ZN7cutlass13device_kernelINS_4gemm6kernel13GemmUniversalIN4cute5tupleIJiiiiEEENS1_10collective13CollectiveMmaINS1_35MainloopSm100TmaUmmaWarpSpecializedILi89ELi2ELi4ENS5_IJNS4_1CILi2EEENSA_ILi1EEESC_EEEEENS5_IJNSA_ILi64EEENSA_ILi16EEENSA_ILi32EEEEEEaNS5_IJlSC_lEEEaSJ_NS4_8TiledMMAINS4_8MMA_AtomIJNS4_15SM100_MMA_S8_SSIaaiLi64ELi16ELNS4_4UMMA5MajorE0ELSO_0ELNSN_8SaturateE0EEEEEENS4_6LayoutINS5_IJSC_SC_SC_EEENS5_IJNSA_ILi0EEESU_SU_EEEEENS5_IJNS4_10UnderscoreESX_SX_EEEEENS4_13SM90_TMA_LOADENS4_14ComposedLayoutINS4_7SwizzleILi1ELi4ELi3EEENS4_18smem_ptr_flag_bitsILi8EEENSS_INS5_IJNSA_ILi8EEESH_EEENS5_IJSH_SC_EEEEEEEvNS4_8identityENS4_23SM90_TMA_LOAD_MULTICASTES1A_vS1B_EENS_8epilogue10collective18CollectiveEpilogueINS1E_23Sm100TmaWarpSpecializedILi1ELi1ELi8ELb0ELb0EEEJSI_NS5_IJNSS_ISF_SC_EENSS_ISG_SC_EEEEEaSJ_aSJ_NS1E_6fusion15FusionCallbacksIS1I_NS1M_17LinearCombinationIaiaiLNS_15FloatRoundStyleE2EEESI_S1L_JEEENS4_5SM1004TMEM4LOAD25SM100_TMEM_LOAD_16dp32b8xES10_NS11_INS12_ILi0ELi4ELi3EEES15_NSS_INS5_IJS16_SG_EEENS5_IJSG_SC_EEEEEEENS4_39AutoVectorizingCopyWithAssumedAlignmentILi128EEENS4_14SM90_TMA_STOREES20_S22_S22_EEEvvEEEEvNT_6ParamsE)
        /*1228*/ 	.short	0x0380
        /*122a*/ 	.short	0x0800


	//----- nvinfo : EIATTR_SW_WAR
	.align		4
.L_52:
        /*122c*/ 	.byte	0x04, 0x36
        /*122e*/ 	.short	(.L_54 - .L_53)
.L_53:
        /*1230*/ 	.word	0x00000008
.L_54:


//--------------------- .nv.callgraph             --------------------------
	.section	.nv.callgraph,"",@"SHT_CUDA_CALLGRAPH"
	.align	4
	.sectionentsize	8
	.align		4
        /*0000*/ 	.word	0x00000000
	.align		4
        /*0004*/ 	.word	0xffffffff
	.align		4
        /*0008*/ 	.word	index@(_ZN7cutlass13device_kernelINS_4gemm6kernel13GemmUniversalIN4cute5tupleIJiiiiEEENS1_10collective13CollectiveMmaINS1_35MainloopSm100TmaUmmaWarpSpecializedILi89ELi2ELi4ENS5_IJNS4_1CILi2EEENSA_ILi1EEESC_EEEEENS5_IJNSA_ILi64EEENSA_ILi16EEENSA_ILi32EEEEEEaNS5_IJlSC_lEEEaSJ_NS4_8TiledMMAINS4_8MMA_AtomIJNS4_15SM100_MMA_S8_SSIaaiLi64ELi16ELNS4_4UMMA5MajorE0ELSO_0ELNSN_8SaturateE0EEEEEENS4_6LayoutINS5_IJSC_SC_SC_EEENS5_IJNSA_ILi0EEESU_SU_EEEEENS5_IJNS4_10UnderscoreESX_SX_EEEEENS4_13SM90_TMA_LOADENS4_14ComposedLayoutINS4_7SwizzleILi1ELi4ELi3EEENS4_18smem_ptr_flag_bitsILi8EEENSS_INS5_IJNSA_ILi8EEESH_EEENS5_IJSH_SC_EEEEEEEvNS4_8identityENS4_23SM90_TMA_LOAD_MULTICASTES1A_vS1B_EENS_8epilogue10collective18CollectiveEpilogueINS1E_23Sm100TmaWarpSpecializedILi1ELi1ELi8ELb0ELb0EEEJSI_NS5_IJNSS_ISF_SC_EENSS_ISG_SC_EEEEEaSJ_aSJ_NS1E_6fusion15FusionCallbacksIS1I_NS1M_17LinearCombinationIaiaiLNS_15FloatRoundStyleE2EEESI_S1L_JEEENS4_5SM1004TMEM4LOAD25SM100_TMEM_LOAD_16dp32b8xES10_NS11_INS12_ILi0ELi4ELi3EEES15_NSS_INS5_IJS16_SG_EEENS5_IJSG_SC_EEEEEEENS4_39AutoVectorizingCopyWithAssumedAlignmentILi128EEENS4_14SM90_TMA_STOREES20_S22_S22_EEEvvEEEEvNT_6ParamsE)
	.align		4
        /*000c*/ 	.word	index@(__assertfail)
	.align		4
        /*0010*/ 	.word	0x00000000
	.align		4
        /*0014*/ 	.word	0xfffffffe
	.align		4
        /*0018*/ 	.word	0x00000000
	.align		4
        /*001c*/ 	.word	0xfffffffd
	.align		4
        /*0020*/ 	.word	0x00000000
	.align		4
        /*0024*/ 	.word	0xfffffffc


//--------------------- .nv.constant4             --------------------------
	.section	.nv.constant4,"a",@progbits
	.align	8
	.align		8
.nv.constant4:
        /*0000*/ 	.dword	__assertfail
	.align		8
        /*0008*/ 	.dword	__unnamed_1
	.align		8
        /*0010*/ 	.dword	_ZN40_INTERNAL_c3a2da6d_4_k_cu_8f88aa22_336084cuda3std3__45__cpo5beginE
	.align		8
        /*0018*/ 	.dword	_ZN40_INTERNAL_c3a2da6d_4_k_cu_8f88aa22_336084cuda3std3__45__cpo3endE
	.align		8
        /*0020*/ 	.dword	_ZN40_INTERNAL_c3a2da6d_4_k_cu_8f88aa22_336084cuda3std3__45__cpo6cbeginE
	.align		8
        /*0028*/ 	.dword	_ZN40_INTERNAL_c3a2da6d_4_k_cu_8f88aa22_336084cuda3std3__45__cpo4cendE
	.align		8
        /*0030*/ 	.dword	_ZN40_INTERNAL_c3a2da6d_4_k_cu_8f88aa22_336084cuda3std3__442_GLOBAL__N__c3a2da6d_4_k_cu_8f88aa22_336086ignoreE
	.align		8
        /*0038*/ 	.dword	_ZN40_INTERNAL_c3a2da6d_4_k_cu_8f88aa22_336084cuda3std3__419piecewise_constructE
	.align		8
        /*0040*/ 	.dword	_ZN40_INTERNAL_c3a2da6d_4_k_cu_8f88aa22_336084cuda3std3__48in_placeE
	.align		8
        /*0048*/ 	.dword	_ZN40_INTERNAL_c3a2da6d_4_k_cu_8f88aa22_336084cuda3std6ranges3__45__cpo4swapE
	.align		8
        /*0050*/ 	.dword	_ZN40_INTERNAL_c3a2da6d_4_k_cu_8f88aa22_336084cuda3std6ranges3__45__cpo9iter_moveE
	.align		8
        /*0058*/ 	.dword	_ZN40_INTERNAL_c3a2da6d_4_k_cu_8f88aa22_336084cute7productE
	.align		8
        /*0060*/ 	.dword	_ZN40_INTERNAL_c3a2da6d_4_k_cu_8f88aa22_336084cute1_E
	.align		8
        /*0068*/ 	.dword	$str$25
	.align		8
        /*0070*/ 	.dword	$str$26


//--------------------- .text._ZN7cutlass13device_kernelINS_4gemm6kernel13GemmUniversalIN4cute5tupleIJiiiiEEENS1_10collective13CollectiveMmaINS1_35MainloopSm100TmaUmmaWarpSpecializedILi89ELi2ELi4ENS5_IJNS4_1CILi2EEENSA_ILi1EEESC_EEEEENS5_IJNSA_ILi64EEENSA_ILi16EEENSA_ILi32EEEEEEaNS5_IJlSC_lEEEaSJ_NS4_8TiledMMAINS4_8MMA_AtomIJNS4_15SM100_MMA_S8_SSIaaiLi64ELi16ELNS4_4UMMA5MajorE0ELSO_0ELNSN_8SaturateE0EEEEEENS4_6LayoutINS5_IJSC_SC_SC_EEENS5_IJNSA_ILi0EEESU_SU_EEEEENS5_IJNS4_10UnderscoreESX_SX_EEEEENS4_13SM90_TMA_LOADENS4_14ComposedLayoutINS4_7SwizzleILi1ELi4ELi3EEENS4_18smem_ptr_flag_bitsILi8EEENSS_INS5_IJNSA_ILi8EEESH_EEENS5_IJSH_SC_EEEEEEEvNS4_8identityENS4_23SM90_TMA_LOAD_MULTICASTES1A_vS1B_EENS_8epilogue10collective18CollectiveEpilogueINS1E_23Sm100TmaWarpSpecializedILi1ELi1ELi8ELb0ELb0EEEJSI_NS5_IJNSS_ISF_SC_EENSS_ISG_SC_EEEEEaSJ_aSJ_NS1E_6fusion15FusionCallbacksIS1I_NS1M_17LinearCombinationIaiaiLNS_15FloatRoundStyleE2EEESI_S1L_JEEENS4_5SM1004TMEM4LOAD25SM100_TMEM_LOAD_16dp32b8xES10_NS11_INS12_ILi0ELi4ELi3EEES15_NSS_INS5_IJS16_SG_EEENS5_IJSG_SC_EEEEEEENS4_39AutoVectorizingCopyWithAssumedAlignmentILi128EEENS4_14SM90_TMA_STOREES20_S22_S22_EEEvvEEEEvNT_6ParamsE --------------------------
	.section	.text._ZN7cutlass13device_kernelINS_4gemm6kernel13GemmUniversalIN4cute5tupleIJiiiiEEENS1_10collective13CollectiveMmaINS1_35MainloopSm100TmaUmmaWarpSpecializedILi89ELi2ELi4ENS5_IJNS4_1CILi2EEENSA_ILi1EEESC_EEEEENS5_IJNSA_ILi64EEENSA_ILi16EEENSA_ILi32EEEEEEaNS5_IJlSC_lEEEaSJ_NS4_8TiledMMAINS4_8MMA_AtomIJNS4_15SM100_MMA_S8_SSIaaiLi64ELi16ELNS4_4UMMA5MajorE0ELSO_0ELNSN_8SaturateE0EEEEEENS4_6LayoutINS5_IJSC_SC_SC_EEENS5_IJNSA_ILi0EEESU_SU_EEEEENS5_IJNS4_10UnderscoreESX_SX_EEEEENS4_13SM90_TMA_LOADENS4_14ComposedLayoutINS4_7SwizzleILi1ELi4ELi3EEENS4_18smem_ptr_flag_bitsILi8EEENSS_INS5_IJNSA_ILi8EEESH_EEENS5_IJSH_SC_EEEEEEEvNS4_8identityENS4_23SM90_TMA_LOAD_MULTICASTES1A_vS1B_EENS_8epilogue10collective18CollectiveEpilogueINS1E_23Sm100TmaWarpSpecializedILi1ELi1ELi8ELb0ELb0EEEJSI_NS5_IJNSS_ISF_SC_EENSS_ISG_SC_EEEEEaSJ_aSJ_NS1E_6fusion15FusionCallbacksIS1I_NS1M_17LinearCombinationIaiaiLNS_15FloatRoundStyleE2EEESI_S1L_JEEENS4_5SM1004TMEM4LOAD25SM100_TMEM_LOAD_16dp32b8xES10_NS11_INS12_ILi0ELi4ELi3EEES15_NSS_INS5_IJS16_SG_EEENS5_IJSG_SC_EEEEEEENS4_39AutoVectorizingCopyWithAssumedAlignmentILi128EEENS4_14SM90_TMA_STOREES20_S22_S22_EEEvvEEEEvNT_6ParamsE,"ax",@progbits
	.align	128
.text._ZN7cutlass13device_kernelINS_4gemm6kernel13GemmUniversalIN4cute5tupleIJiiiiEEENS1_10collective13CollectiveMmaINS1_35MainloopSm100TmaUmmaWarpSpecializedILi89ELi2ELi4ENS5_IJNS4_1CILi2EEENSA_ILi1EEESC_EEEEENS5_IJNSA_ILi64EEENSA_ILi16EEENSA_ILi32EEEEEEaNS5_IJlSC_lEEEaSJ_NS4_8TiledMMAINS4_8MMA_AtomIJNS4_15SM100_MMA_S8_SSIaaiLi64ELi16ELNS4_4UMMA5MajorE0ELSO_0ELNSN_8SaturateE0EEEEEENS4_6LayoutINS5_IJSC_SC_SC_EEENS5_IJNSA_ILi0EEESU_SU_EEEEENS5_IJNS4_10UnderscoreESX_SX_EEEEENS4_13SM90_TMA_LOADENS4_14ComposedLayoutINS4_7SwizzleILi1ELi4ELi3EEENS4_18smem_ptr_flag_bitsILi8EEENSS_INS5_IJNSA_ILi8EEESH_EEENS5_IJSH_SC_EEEEEEEvNS4_8identityENS4_23SM90_TMA_LOAD_MULTICASTES1A_vS1B_EENS_8epilogue10collective18CollectiveEpilogueINS1E_23Sm100TmaWarpSpecializedILi1ELi1ELi8ELb0ELb0EEEJSI_NS5_IJNSS_ISF_SC_EENSS_ISG_SC_EEEEEaSJ_aSJ_NS1E_6fusion15FusionCallbacksIS1I_NS1M_17LinearCombinationIaiaiLNS_15FloatRoundStyleE2EEESI_S1L_JEEENS4_5SM1004TMEM4LOAD25SM100_TMEM_LOAD_16dp32b8xES10_NS11_INS12_ILi0ELi4ELi3EEES15_NSS_INS5_IJS16_SG_EEENS5_IJSG_SC_EEEEEEENS4_39AutoVectorizingCopyWithAssumedAlignmentILi128EEENS4_14SM90_TMA_STOREES20_S22_S22_EEEvvEEEEvNT_6ParamsE:
        .type           _ZN7cutlass13device_kernelINS_4gemm6kernel13GemmUniversalIN4cute5tupleIJiiiiEEENS1_10collective13CollectiveMmaINS1_35MainloopSm100TmaUmmaWarpSpecializedILi89ELi2ELi4ENS5_IJNS4_1CILi2EEENSA_ILi1EEESC_EEEEENS5_IJNSA_ILi64EEENSA_ILi16EEENSA_ILi32EEEEEEaNS5_IJlSC_lEEEaSJ_NS4_8TiledMMAINS4_8MMA_AtomIJNS4_15SM100_MMA_S8_SSIaaiLi64ELi16ELNS4_4UMMA5MajorE0ELSO_0ELNSN_8SaturateE0EEEEEENS4_6LayoutINS5_IJSC_SC_SC_EEENS5_IJNSA_ILi0EEESU_SU_EEEEENS5_IJNS4_10UnderscoreESX_SX_EEEEENS4_13SM90_TMA_LOADENS4_14ComposedLayoutINS4_7SwizzleILi1ELi4ELi3EEENS4_18smem_ptr_flag_bitsILi8EEENSS_INS5_IJNSA_ILi8EEESH_EEENS5_IJSH_SC_EEEEEEEvNS4_8identityENS4_23SM90_TMA_LOAD_MULTICASTES1A_vS1B_EENS_8epilogue10collective18CollectiveEpilogueINS1E_23Sm100TmaWarpSpecializedILi1ELi1ELi8ELb0ELb0EEEJSI_NS5_IJNSS_ISF_SC_EENSS_ISG_SC_EEEEEaSJ_aSJ_NS1E_6fusion15FusionCallbacksIS1I_NS1M_17LinearCombinationIaiaiLNS_15FloatRoundStyleE2EEESI_S1L_JEEENS4_5SM1004TMEM4LOAD25SM100_TMEM_LOAD_16dp32b8xES10_NS11_INS12_ILi0ELi4ELi3EEES15_NSS_INS5_IJS16_SG_EEENS5_IJSG_SC_EEEEEEENS4_39AutoVectorizingCopyWithAssumedAlignmentILi128EEENS4_14SM90_TMA_STOREES20_S22_S22_EEEvvEEEEvNT_6ParamsE,@function
        .size           _ZN7cutlass13device_kernelINS_4gemm6kernel13GemmUniversalIN4cute5tupleIJiiiiEEENS1_10collective13CollectiveMmaINS1_35MainloopSm100TmaUmmaWarpSpecializedILi89ELi2ELi4ENS5_IJNS4_1CILi2EEENSA_ILi1EEESC_EEEEENS5_IJNSA_ILi64EEENSA_ILi16EEENSA_ILi32EEEEEEaNS5_IJlSC_lEEEaSJ_NS4_8TiledMMAINS4_8MMA_AtomIJNS4_15SM100_MMA_S8_SSIaaiLi64ELi16ELNS4_4UMMA5MajorE0ELSO_0ELNSN_8SaturateE0EEEEEENS4_6LayoutINS5_IJSC_SC_SC_EEENS5_IJNSA_ILi0EEESU_SU_EEEEENS5_IJNS4_10UnderscoreESX_SX_EEEEENS4_13SM90_TMA_LOADENS4_14ComposedLayoutINS4_7SwizzleILi1ELi4ELi3EEENS4_18smem_ptr_flag_bitsILi8EEENSS_INS5_IJNSA_ILi8EEESH_EEENS5_IJSH_SC_EEEEEEEvNS4_8identityENS4_23SM90_TMA_LOAD_MULTICASTES1A_vS1B_EENS_8epilogue10collective18CollectiveEpilogueINS1E_23Sm100TmaWarpSpecializedILi1ELi1ELi8ELb0ELb0EEEJSI_NS5_IJNSS_ISF_SC_EENSS_ISG_SC_EEEEEaSJ_aSJ_NS1E_6fusion15FusionCallbacksIS1I_NS1M_17LinearCombinationIaiaiLNS_15FloatRoundStyleE2EEESI_S1L_JEEENS4_5SM1004TMEM4LOAD25SM100_TMEM_LOAD_16dp32b8xES10_NS11_INS12_ILi0ELi4ELi3EEES15_NSS_INS5_IJS16_SG_EEENS5_IJSG_SC_EEEEEEENS4_39AutoVectorizingCopyWithAssumedAlignmentILi128EEENS4_14SM90_TMA_STOREES20_S22_S22_EEEvvEEEEvNT_6ParamsE,(.L_x_136 - _ZN7cutlass13device_kernelINS_4gemm6kernel13GemmUniversalIN4cute5tupleIJiiiiEEENS1_10collective13CollectiveMmaINS1_35MainloopSm100TmaUmmaWarpSpecializedILi89ELi2ELi4ENS5_IJNS4_1CILi2EEENSA_ILi1EEESC_EEEEENS5_IJNSA_ILi64EEENSA_ILi16EEENSA_ILi32EEEEEEaNS5_IJlSC_lEEEaSJ_NS4_8TiledMMAINS4_8MMA_AtomIJNS4_15SM100_MMA_S8_SSIaaiLi64ELi16ELNS4_4UMMA5MajorE0ELSO_0ELNSN_8SaturateE0EEEEEENS4_6LayoutINS5_IJSC_SC_SC_EEENS5_IJNSA_ILi0EEESU_SU_EEEEENS5_IJNS4_10UnderscoreESX_SX_EEEEENS4_13SM90_TMA_LOADENS4_14ComposedLayoutINS4_7SwizzleILi1ELi4ELi3EEENS4_18smem_ptr_flag_bitsILi8EEENSS_INS5_IJNSA_ILi8EEESH_EEENS5_IJSH_SC_EEEEEEEvNS4_8identityENS4_23SM90_TMA_LOAD_MULTICASTES1A_vS1B_EENS_8epilogue10collective18CollectiveEpilogueINS1E_23Sm100TmaWarpSpecializedILi1ELi1ELi8ELb0ELb0EEEJSI_NS5_IJNSS_ISF_SC_EENSS_ISG_SC_EEEEEaSJ_aSJ_NS1E_6fusion15FusionCallbacksIS1I_NS1M_17LinearCombinationIaiaiLNS_15FloatRoundStyleE2EEESI_S1L_JEEENS4_5SM1004TMEM4LOAD25SM100_TMEM_LOAD_16dp32b8xES10_NS11_INS12_ILi0ELi4ELi3EEES15_NSS_INS5_IJS16_SG_EEENS5_IJSG_SC_EEEEEEENS4_39AutoVectorizingCopyWithAssumedAlignmentILi128EEENS4_14SM90_TMA_STOREES20_S22_S22_EEEvvEEEEvNT_6ParamsE)
        .other          _ZN7cutlass13device_kernelINS_4gemm6kernel13GemmUniversalIN4cute5tupleIJiiiiEEENS1_10collective13CollectiveMmaINS1_35MainloopSm100TmaUmmaWarpSpecializedILi89ELi2ELi4ENS5_IJNS4_1CILi2EEENSA_ILi1EEESC_EEEEENS5_IJNSA_ILi64EEENSA_ILi16EEENSA_ILi32EEEEEEaNS5_IJlSC_lEEEaSJ_NS4_8TiledMMAINS4_8MMA_AtomIJNS4_15SM100_MMA_S8_SSIaaiLi64ELi16ELNS4_4UMMA5MajorE0ELSO_0ELNSN_8SaturateE0EEEEEENS4_6LayoutINS5_IJSC_SC_SC_EEENS5_IJNSA_ILi0EEESU_SU_EEEEENS5_IJNS4_10UnderscoreESX_SX_EEEEENS4_13SM90_TMA_LOADENS4_14ComposedLayoutINS4_7SwizzleILi1ELi4ELi3EEENS4_18smem_ptr_flag_bitsILi8EEENSS_INS5_IJNSA_ILi8EEESH_EEENS5_IJSH_SC_EEEEEEEvNS4_8identityENS4_23SM90_TMA_LOAD_MULTICASTES1A_vS1B_EENS_8epilogue10collective18CollectiveEpilogueINS1E_23Sm100TmaWarpSpecializedILi1ELi1ELi8ELb0ELb0EEEJSI_NS5_IJNSS_ISF_SC_EENSS_ISG_SC_EEEEEaSJ_aSJ_NS1E_6fusion15FusionCallbacksIS1I_NS1M_17LinearCombinationIaiaiLNS_15FloatRoundStyleE2EEESI_S1L_JEEENS4_5SM1004TMEM4LOAD25SM100_TMEM_LOAD_16dp32b8xES10_NS11_INS12_ILi0ELi4ELi3EEES15_NSS_INS5_IJS16_SG_EEENS5_IJSG_SC_EEEEEEENS4_39AutoVectorizingCopyWithAssumedAlignmentILi128EEENS4_14SM90_TMA_STOREES20_S22_S22_EEEvvEEEEvNT_6ParamsE,@"STO_CUDA_ENTRY STV_DEFAULT"
_ZN7cutlass13device_kernelINS_4gemm6kernel13GemmUniversalIN4cute5tupleIJiiiiEEENS1_10collective13CollectiveMmaINS1_35MainloopSm100TmaUmmaWarpSpecializedILi89ELi2ELi4ENS5_IJNS4_1CILi2EEENSA_ILi1EEESC_EEEEENS5_IJNSA_ILi64EEENSA_ILi16EEENSA_ILi32EEEEEEaNS5_IJlSC_lEEEaSJ_NS4_8TiledMMAINS4_8MMA_AtomIJNS4_15SM100_MMA_S8_SSIaaiLi64ELi16ELNS4_4UMMA5MajorE0ELSO_0ELNSN_8SaturateE0EEEEEENS4_6LayoutINS5_IJSC_SC_SC_EEENS5_IJNSA_ILi0EEESU_SU_EEEEENS5_IJNS4_10UnderscoreESX_SX_EEEEENS4_13SM90_TMA_LOADENS4_14ComposedLayoutINS4_7SwizzleILi1ELi4ELi3EEENS4_18smem_ptr_flag_bitsILi8EEENSS_INS5_IJNSA_ILi8EEESH_EEENS5_IJSH_SC_EEEEEEEvNS4_8identityENS4_23SM90_TMA_LOAD_MULTICASTES1A_vS1B_EENS_8epilogue10collective18CollectiveEpilogueINS1E_23Sm100TmaWarpSpecializedILi1ELi1ELi8ELb0ELb0EEEJSI_NS5_IJNSS_ISF_SC_EENSS_ISG_SC_EEEEEaSJ_aSJ_NS1E_6fusion15FusionCallbacksIS1I_NS1M_17LinearCombinationIaiaiLNS_15FloatRoundStyleE2EEESI_S1L_JEEENS4_5SM1004TMEM4LOAD25SM100_TMEM_LOAD_16dp32b8xES10_NS11_INS12_ILi0ELi4ELi3EEES15_NSS_INS5_IJS16_SG_EEENS5_IJSG_SC_EEEEEEENS4_39AutoVectorizingCopyWithAssumedAlignmentILi128EEENS4_14SM90_TMA_STOREES20_S22_S22_EEEvvEEEEvNT_6ParamsE:
[----:B------:R-:W1:Y:S01]  /*0000*/  LDC R1, c[0x0][0x37c] ;  /* 0x0000df00ff017b82 */ /* 0x000e620000000800 */
[----:B------:R-:W2:Y:S01]  /*0010*/  S2R R34, SR_TID.X ;  /* 0x0000000000227919 */ /* 0x000ea20000002100 */
[----:B------:R-:W3:Y:S01]  /*0020*/  LDCU.64 UR8, c[0x0][0x890] ;  /* 0x00011200ff0877ac */ /* 0x000ee20008000a00 */
[----:B------:R-:W-:Y:S02]  /*0030*/  PRMT R27, RZ, 0x7610, R27 ;  /* 0x00007610ff1b7816 */ /* 0x000fe4000000001b */
[----:B------:R-:W-:Y:S01]  /*0040*/  ELECT P3, URZ, PT ;  /* 0x0000000000ff782f */ /* 0x000fe20003860000 */
[----:B---3--:R-:W-:-:S04]  /*0050*/  UISETP.NE.U32.AND UP0, UPT, UR8, URZ, UPT ;  /* 0x000000ff0800728c */ /* 0x008fc8000bf05070 */
[----:B------:R-:W-:Y:S01]  /*0060*/  UISETP.NE.AND.EX UP0, UPT, UR9, URZ, UPT, UP0 ;  /* 0x000000ff0900728c */ /* 0x000fe2000bf05300 */
[----:B--2---:R-:W-:-:S05]  /*0070*/  SHF.R.U32.HI R28, RZ, 0x5, R34 ;  /* 0x00000005ff1c7819 */ /* 0x004fca0000011622 */
[----:B------:R-:W2:Y:S02]  /*0080*/  SHFL.IDX PT, R0, R28, RZ, 0x1f ;  /* 0x00001fff1c007589 */ /* 0x000ea400000e0000 */
[----:B--2---:R-:W-:Y:S01]  /*0090*/  R2UR UR18, R0 ;  /* 0x00000000001272ca */ /* 0x004fe200000e0000 */
[----:B-1----:R-:W-:-:S14]  /*00a0*/  BRA.U UP0, `(.L_x_0) ;  /* 0x0000000100307547 */ /* 0x002fdc000b800000 */
[----:B------:R-:W1:Y:S02]  /*00b0*/  LDCU.64 UR4, c[0x0][0x888] ;  /* 0x00011100ff0477ac */ /* 0x000e640008000a00 */
[----:B-1----:R-:W-:-:S04]  /*00c0*/  UISETP.NE.U32.AND UP0, UPT, UR4, URZ, UPT ;  /* 0x000000ff0400728c */ /* 0x002fc8000bf05070 */
[----:B------:R-:W-:-:S09]  /*00d0*/  UISETP.NE.AND.EX UP0, UPT, UR5, URZ, UPT, UP0 ;  /* 0x000000ff0500728c */ /* 0x000fd2000bf05300 */
[----:B------:R-:W-:Y:S05]  /*00e0*/  BRA.U !UP0, `(.L_x_1) ;  /* 0x0000000108187547 */ /* 0x000fea000b800000 */
[----:B------:R-:W1:Y:S01]  /*00f0*/  LDC.64 R2, c[0x0][0x888] ;  /* 0x00022200ff027b82 */ /* 0x000e620000000a00 */
[----:B------:R-:W1:Y:S02]  /*0100*/  LDCU.64 UR4, c[0x0][0x358] ;  /* 0x00006b00ff0477ac */ /* 0x000e640008000a00 */
[----:B-1----:R-:W2:Y:S01]  /*0110*/  LDG.E R0, desc[UR4][R2.64] ;  /* 0x0000000402007981 */ /* 0x002ea2000c1e1900 */
[----:B------:R-:W-:Y:S01]  /*0120*/  HFMA2 R27, -RZ, RZ, 0, 5.9604644775390625e-08 ;  /* 0x00000001ff1b7431 */ /* 0x000fe200000001ff */
[----:B--2---:R-:W-:Y:S01]  /*0130*/  R2UR UR45, R0 ;  /* 0x00000000002d72ca */ /* 0x004fe200000e0000 */
[----:B------:R-:W-:Y:S05]  /*0140*/  BRA `(.L_x_0) ;  /* 0x0000000000087947 */ /* 0x000fea0003800000 */
.L_x_1:
[----:B------:R-:W-:Y:S01]  /*0150*/  HFMA2 R27, -RZ, RZ, 0, 5.9604644775390625e-08 ;  /* 0x00000001ff1b7431 */ /* 0x000fe200000001ff */
[----:B------:R-:W1:Y:S02]  /*0160*/  LDCU UR45, c[0x0][0x880] ;  /* 0x00011000ff2d77ac */ /* 0x000e640008000800 */
.L_x_0:
[----:B------:R-:W2:Y:S02]  /*0170*/  LDCU.64 UR4, c[0x0][0x8b0] ;  /* 0x00011600ff0477ac */ /* 0x000ea40008000a00 */
[----:B--2---:R-:W-:-:S04]  /*0180*/  UISETP.NE.U32.AND UP0, UPT, UR4, URZ, UPT ;  /* 0x000000ff0400728c */ /* 0x004fc8000bf05070 */
[----:B------:R-:W-:-:S09]  /*0190*/  UISETP.NE.AND.EX UP0, UPT, UR5, URZ, UPT, UP0 ;  /* 0x000000ff0500728c */ /* 0x000fd2000bf05300 */
[----:B------:R-:W-:Y:S05]  /*01a0*/  BRA.U UP0, `(.L_x_2) ;  /* 0x0000000100247547 */ /* 0x000fea000b800000 */
[----:B------:R-:W2:Y:S02]  /*01b0*/  LDCU.64 UR4, c[0x0][0x8a8] ;  /* 0x00011500ff0477ac */ /* 0x000ea40008000a00 */
[----:B--2---:R-:W-:-:S04]  /*01c0*/  UISETP.NE.U32.AND UP0, UPT, UR4, URZ, UPT ;  /* 0x000000ff0400728c */ /* 0x004fc8000bf05070 */
[----:B------:R-:W-:-:S09]  /*01d0*/  UISETP.NE.AND.EX UP0, UPT, UR5, URZ, UPT, UP0 ;  /* 0x000000ff0500728c */ /* 0x000fd2000bf05300 */
[----:B------:R-:W-:Y:S05]  /*01e0*/  BRA.U !UP0, `(.L_x_3) ;  /* 0x0000000108107547 */ /* 0x000fea000b800000 */
[----:B------:R-:W2:Y:S01]  /*01f0*/  LDC.64 R16, c[0x0][0x8a8] ;  /* 0x00022a00ff107b82 */ /* 0x000ea20000000a00 */
[----:B------:R-:W2:Y:S02]  /*0200*/  LDCU.64 UR4, c[0x0][0x358] ;  /* 0x00006b00ff0477ac */ /* 0x000ea40008000a00 */
[----:B--2---:R2:W5:Y:S01]  /*0210*/  LDG.E R16, desc[UR4][R16.64] ;  /* 0x0000000410107981 */ /* 0x004562000c1e1900 */
[----:B------:R-:W-:Y:S05]  /*0220*/  BRA `(.L_x_2) ;  /* 0x0000000000047947 */ /* 0x000fea0003800000 */
.L_x_3:
[----:B------:R-:W3:Y:S02]  /*0230*/  LDC R16, c[0x0][0x8a0] ;  /* 0x00022800ff107b82 */ /* 0x000ee40000000800 */
.L_x_2:
[----:B------:R-:W-:Y:S01]  /*0240*/  IMAD.U32 R0, RZ, RZ, UR18 ;  /* 0x00000012ff007e24 */ /* 0x000fe2000f8e00ff */
[----:B------:R-:W-:Y:S04]  /*0250*/  BSSY.RECONVERGENT B0, `(.L_x_4) ;  /* 0x000000c000007945 */ /* 0x000fe80003800200 */
[C---:B------:R-:W-:Y:S02]  /*0260*/  ISETP.NE.OR P1, PT, R0.reuse, 0x1, !P3 ;  /* 0x000000010000780c */ /* 0x040fe40005f25670 */
[----:B------:R-:W-:-:S11]  /*0270*/  ISETP.NE.OR P0, PT, R0, 0x3, !P3 ;  /* 0x000000030000780c */ /* 0x000fd60005f05670 */
[----:B------:R-:W-:Y:S05]  /*0280*/  @P1 BRA `(.L_x_5) ;  /* 0x0000000000201947 */ /* 0x000fea0003800000 */
[----:B------:R-:W4:Y:S02]  /*0290*/  LDCU.64 UR4, c[0x0][0x348] ;  /* 0x00006900ff0477ac */ /* 0x000f240008000a00 */
[----:B----4-:R-:W-:Y:S02]  /*02a0*/  UIADD3 UR6, UP1, UPT, UR4, 0x80, URZ ;  /* 0x0000008004067890 */ /* 0x010fe4000ff3e0ff */
[----:B------:R-:W-:Y:S02]  /*02b0*/  UIADD3 UR4, UP0, UPT, UR4, 0x180, URZ ;  /* 0x0000018004047890 */ /* 0x000fe4000ff1e0ff */
[----:B------:R-:W-:Y:S02]  /*02c0*/  UIADD3.X UR7, UPT, UPT, URZ, UR5, URZ, UP1, !UPT ;  /* 0x00000005ff077290 */ /* 0x000fe40008ffe4ff */
[----:B------:R-:W-:-:S07]  /*02d0*/  UIADD3.X UR5, UPT, UPT, URZ, UR5, URZ, UP0, !UPT ;  /* 0x00000005ff057290 */ /* 0x000fce00087fe4ff */
[----:B------:R4:W-:Y:S02]  /*02e0*/  UTMACCTL.PF [UR6] ;  /* 0x00000000060079b9 */ /* 0x0009e40008040000 */
[----:B------:R4:W-:Y:S02]  /*02f0*/  UTMACCTL.PF [UR4] ;  /* 0x00000000040079b9 */ /* 0x0009e40008040000 */
[----:B----4-:R-:W-:Y:S01]  /*0300*/  NOP ;  /* 0x0000000000007918 */ /* 0x010fe20000000000 */
.L_x_5:
[----:B-1----:R-:W-:Y:S05]  /*0310*/  BSYNC.RECONVERGENT B0 ;  /* 0x0000000000007941 */ /* 0x002fea0003800200 */
.L_x_4:
[----:B------:R-:W-:Y:S04]  /*0320*/  BSSY.RECONVERGENT B0, `(.L_x_6) ;  /* 0x000000a000007945 */ /* 0x000fe80003800200 */
[----:B------:R-:W-:Y:S05]  /*0330*/  @P0 BRA `(.L_x_7) ;  /* 0x0000000000200947 */ /* 0x000fea0003800000 */
[----:B------:R-:W1:Y:S02]  /*0340*/  LDCU.64 UR4, c[0x0][0x348] ;  /* 0x00006900ff0477ac */ /* 0x000e640008000a00 */
[----:B-1----:R-:W-:Y:S02]  /*0350*/  UIADD3 UR6, UP1, UPT, UR4, 0x580, URZ ;  /* 0x0000058004067890 */ /* 0x002fe4000ff3e0ff */
[----:B------:R-:W-:Y:S02]  /*0360*/  UIADD3 UR4, UP0, UPT, UR4, 0x680, URZ ;  /* 0x0000068004047890 */ /* 0x000fe4000ff1e0ff */
[----:B------:R-:W-:Y:S02]  /*0370*/  UIADD3.X UR7, UPT, UPT, URZ, UR5, URZ, UP1, !UPT ;  /* 0x00000005ff077290 */ /* 0x000fe40008ffe4ff */
[----:B------:R-:W-:-:S07]  /*0380*/  UIADD3.X UR5, UPT, UPT, URZ, UR5, URZ, UP0, !UPT ;  /* 0x00000005ff057290 */ /* 0x000fce00087fe4ff */
[----:B------:R1:W-:Y:S02]  /*0390*/  UTMACCTL.PF [UR6] ;  /* 0x00000000060079b9 */ /* 0x0003e40008040000 */
[----:B------:R1:W-:Y:S02]  /*03a0*/  UTMACCTL.PF [UR4] ;  /* 0x00000000040079b9 */ /* 0x0003e40008040000 */
[----:B-1----:R-:W-:Y:S01]  /*03b0*/  NOP ;  /* 0x0000000000007918 */ /* 0x002fe20000000000 */
.L_x_7:
[----:B------:R-:W-:Y:S05]  /*03c0*/  BSYNC.RECONVERGENT B0 ;  /* 0x0000000000007941 */ /* 0x000fea0003800200 */
.L_x_6:
[----:B------:R-:W1:Y:S01]  /*03d0*/  LDCU.64 UR4, c[0x0][0x888] ;  /* 0x00011100ff0477ac */ /* 0x000e620008000a00 */
[----:B------:R-:W-:Y:S02]  /*03e0*/  UISETP.EQ.U32.AND UP2, UPT, UR8, URZ, UPT ;  /* 0x000000ff0800728c */ /* 0x000fe4000bf42070 */
[----:B------:R-:W-:Y:S02]  /*03f0*/  UPLOP3.LUT UP3, UPT, UPT, UPT, UPT, 0x80, 0x8 ;  /* 0x000000000008789c */ /* 0x000fe40003f6f070 */
[----:B-1----:R-:W-:-:S04]  /*0400*/  UISETP.NE.U32.AND UP0, UPT, UR4, URZ, UPT ;  /* 0x000000ff0400728c */ /* 0x002fc8000bf05070 */
[----:B------:R-:W-:-:S04]  /*0410*/  UISETP.NE.AND.EX UP1, UPT, UR5, URZ, UPT, UP0 ;  /* 0x000000ff0500728c */ /* 0x000fc8000bf25300 */
[----:B------:R-:W-:-:S04]  /*0420*/  UISETP.EQ.OR.EX UP4, UPT, UR9, URZ, !UP1, UP2 ;  /* 0x000000ff0900728c */ /* 0x000fc8000cf82720 */
[----:B------:R-:W-:-:S06]  /*0430*/  UP2UR UR4, UPR, URZ, 0x10 ;  /* 0x00000010ff047883 */ /* 0x000fcc0008000000 */
[----:B------:R-:W-:Y:S01]  /*0440*/  MOV R30, UR4 ;  /* 0x00000004001e7c02 */ /* 0x000fe20008000f00 */
[----:B------:R-:W-:Y:S06]  /*0450*/  BRA.U !UP4, `(.L_x_8) ;  /* 0x000000010c1c7547 */ /* 0x000fec000b800000 */
[----:B------:R-:W-:Y:S02]  /*0460*/  UISETP.NE.U32.AND UP2, UPT, UR8, URZ, UPT ;  /* 0x000000ff0800728c */ /* 0x000fe4000bf45070 */
[----:B------:R-:W-:Y:S02]  /*0470*/  UISETP.NE.AND UP0, UPT, UR45, URZ, UPT ;  /* 0x000000ff2d00728c */ /* 0x000fe4000bf05270 */
[----:B------:R-:W-:Y:S02]  /*0480*/  UISETP.NE.AND.EX UP2, UPT, UR9, URZ, UPT, UP2 ;  /* 0x000000ff0900728c */ /* 0x000fe4000bf45320 */
[----:B------:R-:W-:-:S09]  /*0490*/  USEL UR4, URZ, 0xffffffff, UP1 ;  /* 0xffffffffff047887 */ /* 0x000fd20008800000 */
[----:B------:R-:W-:-:S04]  /*04a0*/  @!UP2 USEL UR4, URZ, 0xffffffff, UP0 ;  /* 0xffffffffff04a887 */ /* 0x000fc80008000000 */
[----:B------:R-:W-:-:S04]  /*04b0*/  ULOP3.LUT UR4, UR4, 0x1, URZ, 0xc0, !UPT ;  /* 0x0000000104047892 */ /* 0x000fc8000f8ec0ff */
[----:B------:R-:W-:Y:S02]  /*04c0*/  UISETP.NE.U32.AND UP3, UPT, UR4, 0x1, UPT ;  /* 0x000000010400788c */ /* 0x000fe4000bf65070 */
.L_x_8:
[----:B------:R-:W1:Y:S02]  /*04d0*/  SHFL.IDX PT, R2, R28, RZ, 0x1f ;  /* 0x00001fff1c027589 */ /* 0x000e6400000e0000 */
[----:B-1----:R-:W-:-:S13]  /*04e0*/  ISETP.NE.AND P0, PT, R2, RZ, PT ;  /* 0x000000ff0200720c */ /* 0x002fda0003f05270 */
[----:B------:R-:W-:Y:S05]  /*04f0*/  @P0 BRA `(.L_x_9) ;  /* 0x0000000c000c0947 */ /* 0x000fea0003800000 */
[----:B------:R-:W-:Y:S01]  /*0500*/  ELECT P0, URZ, PT ;  /* 0x0000000000ff782f */ /* 0x000fe20003800000 */
[----:B------:R-:W-:-:S12]  /*0510*/  BSSY.RECONVERGENT B0, `(.L_x_9) ;  /* 0x00000c1000007945 */ /* 0x000fd80003800200 */
[----:B------:R-:W-:Y:S05]  /*0520*/  @!P0 BRA `(.L_x_10) ;  /* 0x0000000800fc8947 */ /* 0x000fea0003800000 */
[----:B------:R-:W1:Y:S01]  /*0530*/  S2UR UR4, SR_CgaCtaId ;  /* 0x00000000000479c3 */ /* 0x000e620000008800 */
[----:B------:R-:W-:Y:S01]  /*0540*/  UMOV UR5, 0x400 ;  /* 0x0000040000057882 */ /* 0x000fe20000000000 */
[----:B------:R-:W-:Y:S01]  /*0550*/  UMOV UR8, 0x1 ;  /* 0x0000000100087882 */ /* 0x000fe20000000000 */
[----:B------:R-:W-:Y:S01]  /*0560*/  UMOV UR6, 0x2 ;  /* 0x0000000200067882 */ /* 0x000fe20000000000 */
[----:B------:R-:W-:-:S04]  /*0570*/  UIADD3 UR8, UPT, UPT, -UR8, 0x100000, URZ ;  /* 0x0010000008087890 */ /* 0x000fc8000fffe1ff */
[----:B------:R-:W-:Y:S02]  /*0580*/  USHF.L.U32 UR9, UR8, 0xb, URZ ;  /* 0x0000000b08097899 */ /* 0x000fe400080006ff */
[----:B------:R-:W-:Y:S02]  /*0590*/  USHF.L.U32 UR8, UR8, 0x1, URZ ;  /* 0x0000000108087899 */ /* 0x000fe400080006ff */
[----:B------:R-:W-:-:S04]  /*05a0*/  UIADD3 UR6, UPT, UPT, -UR6, 0x100000, URZ ;  /* 0x0010000006067890 */ /* 0x000fc8000fffe1ff */
[----:B------:R-:W-:Y:S02]  /*05b0*/  USHF.L.U32 UR7, UR6, 0xb, URZ ;  /* 0x0000000b06077899 */ /* 0x000fe400080006ff */
[----:B------:R-:W-:Y:S02]  /*05c0*/  USHF.L.U32 UR6, UR6, 0x1, URZ ;  /* 0x0000000106067899 */ /* 0x000fe400080006ff */
[----:B-1----:R-:W-:Y:S01]  /*05d0*/  ULEA UR4, UR4, UR5, 0x18 ;  /* 0x0000000504047291 */ /* 0x002fe2000f8ec0ff */
[----:B------:R-:W1:Y:S11]  /*05e0*/  FENCE.VIEW.ASYNC.S ;  /* 0x00000000000073c6 */ /* 0x000e760000000000 */
[----:B-1----:R1:W4:Y:S01]  /*05f0*/  SYNCS.EXCH.64 URZ, [UR4], UR8 ;  /* 0x0000000804ff75b2 */ /* 0x0023220008000100 */
[----:B------:R1:W1:Y:S01]  /*0600*/  SYNCS.EXCH.64 URZ, [UR4+0x2c8], UR6 ;  /* 0x0002c80604ff75b2 */ /* 0x0002620008000100 */
        /* <DEDUP_REMOVED lines=176> */
[----:B----4-:R-:W-:Y:S01]  /*1110*/  NOP ;  /* 0x0000000000007918 */ /* 0x010fe20000000000 */
.L_x_10:
[----:B-1----:R-:W-:Y:S05]  /*1120*/  BSYNC.RECONVERGENT B0 ;  /* 0x0000000000007941 */ /* 0x002fea0003800200 */
.L_x_9:
[----:B------:R-:W1:Y:S01]  /*1130*/  SHFL.IDX PT, R2, R28, RZ, 0x1f ;  /* 0x00001fff1c027589 */ /* 0x000e6200000e0000 */
[----:B------:R-:W-:Y:S01]  /*1140*/  NOP ;  /* 0x0000000000007918 */ /* 0x000fe20000000000 */
[----:B-1----:R-:W-:-:S13]  /*1150*/  ISETP.NE.AND P0, PT, R2, 0x1, PT ;  /* 0x000000010200780c */ /* 0x002fda0003f05270 */
[----:B------:R-:W-:Y:S05]  /*1160*/  @P0 BRA `(.L_x_11) ;  /* 0x0000000000400947 */ /* 0x000fea0003800000 */
        /* <DEDUP_REMOVED lines=9> */
[----:B------:R-:W-:Y:S01]  /*1200*/  USHF.L.U32 UR6, UR6, 0x1, URZ ;  /* 0x0000000106067899 */ /* 0x000fe200080006ff */
[----:B------:R-:W-:Y:S01]  /*1210*/  ELECT P0, URZ, PT ;  /* 0x0000000000ff782f */ /* 0x000fe20003800000 */
[----:B-1----:R-:W-:Y:S01]  /*1220*/  ULEA UR4, UR4, UR5, 0x18 ;  /* 0x0000000504047291 */ /* 0x002fe2000f8ec0ff */
[----:B------:R-:W1:Y:S11]  /*1230*/  FENCE.VIEW.ASYNC.S ;  /* 0x00000000000073c6 */ /* 0x000e760000000000 */
[----:B-1----:R1:W4:Y:S01]  /*1240*/  SYNCS.EXCH.64 URZ, [UR4+0x590], UR8 ;  /* 0x0005900804ff75b2 */ /* 0x0023220008000100 */
[----:B------:R1:W1:Y:S01]  /*1250*/  SYNCS.EXCH.64 URZ, [UR4+0x598], UR6 ;  /* 0x0005980604ff75b2 */ /* 0x0002620008000100 */
[----:B------:R-:W-:Y:S01]  /*1260*/  NOP ;  /* 0x0000000000007918 */ /* 0x000fe20000000000 */
.L_x_11:
[----:B------:R-:W2:Y:S01]  /*1270*/  SHFL.IDX PT, R2, R28, RZ, 0x1f ;  /* 0x00001fff1c027589 */ /* 0x000ea200000e0000 */
[----:B------:R-:W-:Y:S01]  /*1280*/  NOP ;  /* 0x0000000000007918 */ /* 0x000fe20000000000 */
[----:B--2---:R-:W-:-:S13]  /*1290*/  ISETP.NE.AND P0, PT, R2, 0x3, PT ;  /* 0x000000030200780c */ /* 0x004fda0003f05270 */
[----:B------:R-:W-:Y:S05]  /*12a0*/  @P0 BRA `(.L_x_12) ;  /* 0x0000000000300947 */ /* 0x000fea0003800000 */
[----:B-1----:R-:W1:Y:S01]  /*12b0*/  S2UR UR4, SR_CgaCtaId ;  /* 0x00000000000479c3 */ /* 0x002e620000008800 */
[----:B------:R-:W-:Y:S01]  /*12c0*/  UMOV UR5, 0x400 ;  /* 0x0000040000057882 */ /* 0x000fe20000000000 */
[----:B------:R-:W-:Y:S01]  /*12d0*/  UMOV UR6, 0x20 ;  /* 0x0000002000067882 */ /* 0x000fe20000000000 */
[----:B------:R-:W-:Y:S01]  /*12e0*/  ELECT P0, URZ, PT ;  /* 0x0000000000ff782f */ /* 0x000fe20003800000 */
[----:B------:R-:W-:-:S04]  /*12f0*/  UIADD3 UR6, UPT, UPT, -UR6, 0x100000, URZ ;  /* 0x0010000006067890 */ /* 0x000fc8000fffe1ff */
[----:B------:R-:W-:Y:S02]  /*1300*/  USHF.L.U32 UR7, UR6, 0xb, URZ ;  /* 0x0000000b06077899 */ /* 0x000fe400080006ff */
[----:B------:R-:W-:Y:S02]  /*1310*/  USHF.L.U32 UR6, UR6, 0x1, URZ ;  /* 0x0000000106067899 */ /* 0x000fe400080006ff */
[----:B-1----:R-:W-:Y:S01]  /*1320*/  ULEA UR4, UR4, UR5, 0x18 ;  /* 0x0000000504047291 */ /* 0x002fe2000f8ec0ff */
[----:B------:R-:W1:Y:S11]  /*1330*/  FENCE.VIEW.ASYNC.S ;  /* 0x00000000000073c6 */ /* 0x000e760000000000 */
[----:B-1----:R2:W1:Y:S01]  /*1340*/  SYNCS.EXCH.64 URZ, [UR4+0x5a0], UR6 ;  /* 0x0005a00604ff75b2 */ /* 0x0024620008000100 */
[----:B------:R2:W1:Y:S02]  /*1350*/  SYNCS.EXCH.64 URZ, [UR4+0x5a8], UR6 ;  /* 0x0005a80604ff75b2 */ /* 0x0004640008000100 */
[----:B--2---:R-:W-:Y:S01]  /*1360*/  NOP ;  /* 0x0000000000007918 */ /* 0x004fe20000000000 */
.L_x_12:
[----:B------:R-:W2:Y:S01]  /*1370*/  SHFL.IDX PT, R2, R28, RZ, 0x1f ;  /* 0x00001fff1c027589 */ /* 0x000ea200000e0000 */
[----:B------:R-:W-:Y:S01]  /*1380*/  NOP ;  /* 0x0000000000007918 */ /* 0x000fe20000000000 */
[----:B--2---:R-:W-:-:S13]  /*1390*/  ISETP.NE.AND P0, PT, R2, 0x4, PT ;  /* 0x000000040200780c */ /* 0x004fda0003f05270 */
[----:B------:R-:W-:Y:S05]  /*13a0*/  @P0 BRA `(.L_x_13) ;  /* 0x00000000004c0947 */ /* 0x000fea0003800000 */
[----:B-1----:R-:W1:Y:S01]  /*13b0*/  S2UR UR4, SR_CgaCtaId ;  /* 0x00000000000479c3 */ /* 0x002e620000008800 */
[----:B------:R-:W-:Y:S01]  /*13c0*/  UMOV UR6, 0x1e0 ;  /* 0x000001e000067882 */ /* 0x000fe20000000000 */
[----:B------:R-:W-:Y:S01]  /*13d0*/  UMOV UR5, 0x400 ;  /* 0x0000040000057882 */ /* 0x000fe20000000000 */
[----:B------:R-:W-:Y:S01]  /*13e0*/  USEL UR6, UR6, 0x1a0, UP3 ;  /* 0x000001a006067887 */ /* 0x000fe20009800000 */
[----:B------:R-:W-:Y:S01]  /*13f0*/  UMOV UR8, 0x1 ;  /* 0x0000000100087882 */ /* 0x000fe20000000000 */
[----:B------:R-:W-:Y:S01]  /*1400*/  ELECT P0, URZ, PT ;  /* 0x0000000000ff782f */ /* 0x000fe20003800000 */
        /* <DEDUP_REMOVED lines=8> */
[----:B-1----:R2:W1:Y:S01]  /*1490*/  SYNCS.EXCH.64 URZ, [UR4+0x5b0], UR8 ;  /* 0x0005b00804ff75b2 */ /* 0x0024620008000100 */
[----:B------:R2:W1:Y:S01]  /*14a0*/  SYNCS.EXCH.64 URZ, [UR4+0x5c0], UR6 ;  /* 0x0005c00604ff75b2 */ /* 0x0004620008000100 */
[----:B------:R2:W1:Y:S01]  /*14b0*/  SYNCS.EXCH.64 URZ, [UR4+0x5b8], UR8 ;  /* 0x0005b80804ff75b2 */ /* 0x0004620008000100 */
[----:B------:R2:W1:Y:S02]  /*14c0*/  SYNCS.EXCH.64 URZ, [UR4+0x5c8], UR6 ;  /* 0x0005c80604ff75b2 */ /* 0x0004640008000100 */
[----:B--2---:R-:W-:Y:S01]  /*14d0*/  NOP ;  /* 0x0000000000007918 */ /* 0x004fe20000000000 */
.L_x_13:
[----:B------:R-:W2:Y:S01]  /*14e0*/  SHFL.IDX PT, R2, R28, RZ, 0x1f ;  /* 0x00001fff1c027589 */ /* 0x000ea200000e0000 */
[----:B------:R-:W-:Y:S01]  /*14f0*/  NOP ;  /* 0x0000000000007918 */ /* 0x000fe20000000000 */
[----:B--2---:R-:W-:-:S13]  /*1500*/  ISETP.NE.AND P0, PT, R2, 0x5, PT ;  /* 0x000000050200780c */ /* 0x004fda0003f05270 */
[----:B------:R-:W-:Y:S05]  /*1510*/  @P0 BRA `(.L_x_14) ;  /* 0x0000000000580947 */ /* 0x000fea0003800000 */
[----:B-1----:R-:W1:Y:S01]  /*1520*/  S2UR UR4, SR_CgaCtaId ;  /* 0x00000000000479c3 */ /* 0x002e620000008800 */
        /* <DEDUP_REMOVED lines=12> */
[----:B-1----:R2:W1:Y:S01]  /*15f0*/  SYNCS.EXCH.64 URZ, [UR4+0x5d0], UR8 ;  /* 0x0005d00804ff75b2 */ /* 0x0024620008000100 */
[----:B------:R2:W1:Y:S01]  /*1600*/  SYNCS.EXCH.64 URZ, [UR4+0x5f0], UR6 ;  /* 0x0005f00604ff75b2 */ /* 0x0004620008000100 */
[----:B------:R2:W1:Y:S01]  /*1610*/  SYNCS.EXCH.64 URZ, [UR4+0x5d8], UR8 ;  /* 0x0005d80804ff75b2 */ /* 0x0004620008000100 */
[----:B------:R2:W1:Y:S01]  /*1620*/  SYNCS.EXCH.64 URZ, [UR4+0x5f8], UR6 ;  /* 0x0005f80604ff75b2 */ /* 0x0004620008000100 */
[----:B------:R2:W1:Y:S01]  /*1630*/  SYNCS.EXCH.64 URZ, [UR4+0x5e0], UR8 ;  /* 0x0005e00804ff75b2 */ /* 0x0004620008000100 */
[----:B------:R2:W1:Y:S01]  /*1640*/  SYNCS.EXCH.64 URZ, [UR4+0x600], UR6 ;  /* 0x0006000604ff75b2 */ /* 0x0004620008000100 */
[----:B------:R2:W1:Y:S01]  /*1650*/  SYNCS.EXCH.64 URZ, [UR4+0x5e8], UR8 ;  /* 0x0005e80804ff75b2 */ /* 0x0004620008000100 */
[----:B------:R2:W1:Y:S02]  /*1660*/  SYNCS.EXCH.64 URZ, [UR4+0x608], UR6 ;  /* 0x0006080604ff75b2 */ /* 0x0004640008000100 */
[----:B--2---:R-:W-:Y:S01]  /*1670*/  NOP ;  /* 0x0000000000007918 */ /* 0x004fe20000000000 */
.L_x_14:
[----:B------:R-:W2:Y:S01]  /*1680*/  SHFL.IDX PT, R2, R28, RZ, 0x1f ;  /* 0x00001fff1c027589 */ /* 0x000ea200000e0000 */
[----:B------:R-:W1:Y:S01]  /*1690*/  S2UR UR51, SR_CgaCtaId ;  /* 0x00000000003379c3 */ /* 0x000e620000008800 */
[----:B------:R-:W-:Y:S01]  /*16a0*/  NOP ;  /* 0x0000000000007918 */ /* 0x000fe20000000000 */
[----:B--2---:R-:W-:-:S13]  /*16b0*/  ISETP.NE.AND P0, PT, R2, 0x3, PT ;  /* 0x000000030200780c */ /* 0x004fda0003f05270 */
[----:B-1----:R-:W-:Y:S05]  /*16c0*/  @P0 BRA `(.L_x_15) ;  /* 0x0000000000340947 */ /* 0x002fea0003800000 */
[----:B------:R-:W-:Y:S01]  /*16d0*/  UMOV UR4, 0x400 ;  /* 0x0000040000047882 */ /* 0x000fe20000000000 */
[----:B------:R-:W-:Y:S01]  /*16e0*/  UMOV UR6, 0x20 ;  /* 0x0000002000067882 */ /* 0x000fe20000000000 */
[----:B------:R-:W-:Y:S02]  /*16f0*/  ULEA UR4, UR51, UR4, 0x18 ;  /* 0x0000000433047291 */ /* 0x000fe4000f8ec0ff */
[----:B------:R-:W-:-:S04]  /*1700*/  UIADD3 UR6, UPT, UPT, -UR6, 0x100000, URZ ;  /* 0x0010000006067890 */ /* 0x000fc8000fffe1ff */
[----:B------:R-:W-:Y:S02]  /*1710*/  USHF.L.U32 UR7, UR6, 0xb, URZ ;  /* 0x0000000b06077899 */ /* 0x000fe400080006ff */
[----:B------:R-:W-:Y:S01]  /*1720*/  USHF.L.U32 UR6, UR6, 0x1, URZ ;  /* 0x0000000106067899 */ /* 0x000fe200080006ff */
[----:B------:R-:W-:Y:S01]  /*1730*/  ELECT P0, URZ, PT ;  /* 0x0000000000ff782f */ /* 0x000fe20003800000 */
[----:B------:R-:W1:Y:S10]  /*1740*/  FENCE.VIEW.ASYNC.S ;  /* 0x00000000000073c6 */ /* 0x000e740000000000 */
[----:B-1----:R1:W2:Y:S01]  /*1750*/  SYNCS.EXCH.64 URZ, [UR4+0x610], UR6 ;  /* 0x0006100604ff75b2 */ /* 0x0022a20008000100 */
[----:B------:R1:W1:Y:S01]  /*1760*/  SYNCS.EXCH.64 URZ, [UR4+0x620], UR6 ;  /* 0x0006200604ff75b2 */ /* 0x0002620008000100 */
[----:B------:R1:W1:Y:S01]  /*1770*/  SYNCS.EXCH.64 URZ, [UR4+0x618], UR6 ;  /* 0x0006180604ff75b2 */ /* 0x0002620008000100 */
[----:B------:R1:W1:Y:S01]  /*1780*/  SYNCS.EXCH.64 URZ, [UR4+0x628], UR6 ;  /* 0x0006280604ff75b2 */ /* 0x0002620008000100 */
[----:B------:R-:W-:Y:S01]  /*1790*/  NOP ;  /* 0x0000000000007918 */ /* 0x000fe20000000000 */
.L_x_15:
[----:B-1----:R-:W1:Y:S01]  /*17a0*/  LDCU UR4, c[0x0][0x36c] ;  /* 0x00006d80ff0477ac */ /* 0x002e620008000800 */
[----:B------:R-:W-:Y:S01]  /*17b0*/  ISETP.NE.OR P3, PT, R0, 0x2, !P3 ;  /* 0x000000020000780c */ /* 0x000fe20005f65670 */
[----:B------:R-:W-:Y:S01]  /*17c0*/  NOP ;  /* 0x0000000000007918 */ /* 0x000fe20000000000 */
[----:B------:R-:W-:Y:S01]  /*17d0*/  LOP3.LUT R0, R34, 0x1f, RZ, 0xc0, !PT ;  /* 0x0000001f22007812 */ /* 0x000fe200078ec0ff */
[----:B------:R-:W-:Y:S02]  /*17e0*/  UISETP.NE.AND UP4, UPT, UR18, 0x2, UPT ;  /* 0x000000021200788c */ /* 0x000fe4000bf85270 */
[----:B------:R-:W-:Y:S02]  /*17f0*/  UISETP.NE.AND UP5, UPT, UR18, URZ, UPT ;  /* 0x000000ff1200728c */ /* 0x000fe4000bfa5270 */
[----:B-1----:R-:W-:-:S09]  /*1800*/  UISETP.EQ.U32.AND UP6, UPT, UR4, 0x1, UPT ;  /* 0x000000010400788c */ /* 0x002fd2000bfc2070 */
[----:B------:R-:W-:Y:S05]  /*1810*/  BRA.U !UP6, `(.L_x_16) ;  /* 0x000000010e087547 */ /* 0x000fea000b800000 */
[----:B--2-4-:R-:W-:Y:S01]  /*1820*/  UCGABAR_ARV ;  /* 0x00000000000079c7 */ /* 0x014fe20008000000 */
[----:B------:R-:W-:Y:S05]  /*1830*/  BRA `(.L_x_17) ;  /* 0x0000000000047947 */ /* 0x000fea0003800000 */
.L_x_16:
[----:B--2-4-:R-:W-:Y:S01]  /*1840*/  NOP ;  /* 0x0000000000007918 */ /* 0x014fe20000000000 */
.L_x_17:
[----:B------:R-:W1:Y:S01]  /*1850*/  S2UR UR49, SR_CTAID.X ;  /* 0x00000000003179c3 */ /* 0x000e620000002500 */
[----:B------:R-:W-:-:S05]  /*1860*/  CS2R.32 R29, SR_CgaSize ;  /* 0x00000000001d7805 */ /* 0x000fca0000008a00 */
[----:B------:R-:W-:-:S05]  /*1870*/  IMAD R29, R29, -0xa0, RZ ;  /* 0xffffff601d1d7824 */ /* 0x000fca00078e02ff */
[----:B------:R-:W-:-:S14]  /*1880*/  R2UR UR5, R29 ;  /* 0x000000001d0572ca */ /* 0x000fdc00000e0000 */
[----:B------:R-:W2:Y:S01]  /*1890*/  LDCU UR5, c[0x0][UR5+0x2b0] ;  /* 0x00005600050577ac */ /* 0x000ea20008000800 */
[----:B------:R-:W-:-:S05]  /*18a0*/  CS2R.32 R29, SR_CgaSize ;  /* 0x00000000001d7805 */ /* 0x000fca0000008a00 */
[----:B------:R-:W-:-:S05]  /*18b0*/  IMAD R29, R29, -0xa0, RZ ;  /* 0xffffff601d1d7824 */ /* 0x000fca00078e02ff */
[----:B------:R-:W-:-:S14]  /*18c0*/  R2UR UR4, R29 ;  /* 0x000000001d0472ca */ /* 0x000fdc00000e0000 */
[----:B------:R-:W4:Y:S01]  /*18d0*/  LDCU UR4, c[0x0][UR4+0x2b4] ;  /* 0x00005680040477ac */ /* 0x000f220008000800 */
[----:B------:R-:W3:Y:S01]  /*18e0*/  S2UR UR48, SR_CTAID.Y ;  /* 0x00000000003079c3 */ /* 0x000ee20000002600 */
[----:B------:R-:W-:-:S05]  /*18f0*/  CS2R.32 R29, SR_CgaSize ;  /* 0x00000000001d7805 */ /* 0x000fca0000008a00 */
[----:B------:R-:W-:-:S05]  /*1900*/  IMAD R29, R29, -0xa0, RZ ;  /* 0xffffff601d1d7824 */ /* 0x000fca00078e02ff */
[----:B------:R-:W-:-:S14]  /*1910*/  R2UR UR6, R29 ;  /* 0x000000001d0672ca */ /* 0x000fdc00000e0000 */
[----:B------:R-:W4:Y:S01]  /*1920*/  LDCU UR6, c[0x0][UR6+0x2a0] ;  /* 0x00005400060677ac */ /* 0x000f220008000800 */
[----:B------:R-:W-:-:S05]  /*1930*/  CS2R.32 R29, SR_CgaSize ;  /* 0x00000000001d7805 */ /* 0x000fca0000008a00 */
[----:B------:R-:W-:-:S05]  /*1940*/  IMAD R29, R29, -0xa0, RZ ;  /* 0xffffff601d1d7824 */ /* 0x000fca00078e02ff */
[----:B------:R-:W-:-:S14]  /*1950*/  R2UR UR61, R29 ;  /* 0x000000001d3d72ca */ /* 0x000fdc00000e0000 */
[----:B------:R-:W4:Y:S01]  /*1960*/  LDCU UR61, c[0x0][UR61+0x2a4] ;  /* 0x000054803d3d77ac */ /* 0x000f220008000800 */
[----:B------:R-:W-:Y:S01]  /*1970*/  USHF.L.U32 UR24, UR51, 0x8, URZ ;  /* 0x0000000833187899 */ /* 0x000fe200080006ff */
[----:B------:R-:W4:Y:S01]  /*1980*/  LDCU UR19, c[0x0][0xb24] ;  /* 0x00016480ff1377ac */ /* 0x000f220008000800 */
[----:B------:R-:W4:Y:S01]  /*1990*/  LDCU UR41, c[0x0][0xb24] ;  /* 0x00016480ff2977ac */ /* 0x000f220008000800 */
[----:B-1----:R-:W-:Y:S01]  /*19a0*/  I2FP.F32.U32 R3, UR49 ;  /* 0x0000003100037c45 */ /* 0x002fe20008201000 */
[----:B------:R-:W1:Y:S04]  /*19b0*/  LDCU UR22, c[0x0][0xb30] ;  /* 0x00016600ff1677ac */ /* 0x000e680008000800 */
[----:B--2---:R-:W-:Y:S01]  /*19c0*/  FMUL R3, R3, UR5 ;  /* 0x0000000503037c20 */ /* 0x004fe20008400000 */
[----:B------:R-:W-:Y:S01]  /*19d0*/  ULOP3.LUT UR24, UR24, 0x100, URZ, 0xc0, !UPT ;  /* 0x0000010018187892 */ /* 0x000fe2000f8ec0ff */
[----:B---3--:R-:W-:-:S04]  /*19e0*/  I2FP.F32.U32 R2, UR48 ;  /* 0x0000003000027c45 */ /* 0x008fc80008201000 */
[----:B------:R-:W2:Y:S01]  /*19f0*/  F2I.U32.TRUNC.NTZ R3, R3 ;  /* 0x0000000300037305 */ /* 0x000ea2000020f000 */
[----:B----4-:R-:W-:-:S07]  /*1a00*/  FMUL R2, R2, UR4 ;  /* 0x0000000402027c20 */ /* 0x010fce0008400000 */
[----:B------:R-:W3:Y:S01]  /*1a10*/  F2I.U32.TRUNC.NTZ R2, R2 ;  /* 0x0000000200027305 */ /* 0x000ee2000020f000 */
[----:B--2---:R-:W-:Y:S02]  /*1a20*/  R2UR UR5, R3 ;  /* 0x00000000030572ca */ /* 0x004fe400000e0000 */
[----:B---3--:R-:W-:Y:S02]  /*1a30*/  R2UR UR4, R2 ;  /* 0x00000000020472ca */ /* 0x008fe400000e0000 */
[----:B------:R-:W-:-:S09]  /*1a40*/  PRMT R2, RZ, 0x7610, R2 ;  /* 0x00007610ff027816 */ /* 0x000fd20000000002 */
[----:B------:R-:W-:-:S04]  /*1a50*/  UIADD3 UR5, UPT, UPT, -UR5, URZ, URZ ;  /* 0x000000ff05057290 */ /* 0x000fc8000fffe1ff */
[----:B------:R-:W-:Y:S02]  /*1a60*/  UIMAD UR5, UR6, UR5, UR49 ;  /* 0x00000005060572a4 */ /* 0x000fe4000f8e0231 */
[----:B------:R-:W-:-:S04]  /*1a70*/  UIADD3 UR4, UPT, UPT, -UR4, URZ, URZ ;  /* 0x000000ff04047290 */ /* 0x000fc8000fffe1ff */
[----:B------:R-:W-:Y:S01]  /*1a80*/  IMAD.U32 R29, RZ, RZ, UR5 ;  /* 0x00000005ff1d7e24 */ /* 0x000fe2000f8e00ff */
[----:B------:R-:W-:Y:S01]  /*1a90*/  UIMAD UR61, UR61, UR4, UR48 ;  /* 0x000000043d3d72a4 */ /* 0x000fe2000f8e0230 */
[----:B-1----:R-:W-:Y:S11]  /*1aa0*/  BRA.U UP5, `(.L_x_18) ;  /* 0x0000000105287547 */ /* 0x002ff6000b800000 */
[----:B------:R-:W-:Y:S01]  /*1ab0*/  R2UR UR6, R29 ;  /* 0x000000001d0672ca */ /* 0x000fe200000e0000 */
[----:B------:R-:W-:-:S12]  /*1ac0*/  UISETP.NE.AND UP0, UPT, UR61, URZ, UPT ;  /* 0x000000ff3d00728c */ /* 0x000fd8000bf05270 */
[----:B------:R-:W-:-:S04]  /*1ad0*/  UISETP.EQ.OR UP0, UPT, UR6, URZ, !UP0 ;  /* 0x000000ff0600728c */ /* 0x000fc8000c702670 */
[----:B------:R-:W-:Y:S02]  /*1ae0*/  USEL UR5, URZ, 0x1, !UP0 ;  /* 0x00000001ff057887 */ /* 0x000fe4000c000000 */
[----:B------:R-:W-:-:S04]  /*1af0*/  UISETP.NE.AND UP0, UPT, UR61, URZ, UPT ;  /* 0x000000ff3d00728c */ /* 0x000fc8000bf05270 */
[----:B------:R-:W-:Y:S02]  /*1b00*/  USEL UR4, URZ, 0x2, UP0 ;  /* 0x00000002ff047887 */ /* 0x000fe40008000000 */
[----:B------:R-:W-:-:S04]  /*1b10*/  UISETP.NE.AND UP0, UPT, UR6, 0x1, UPT ;  /* 0x000000010600788c */ /* 0x000fc8000bf05270 */
[----:B------:R-:W-:-:S04]  /*1b20*/  USEL UR4, UR4, 0x2, UP0 ;  /* 0x0000000204047887 */ /* 0x000fc80008000000 */
[----:B------:R-:W-:-:S06]  /*1b30*/  UIADD3 UR4, UPT, UPT, UR5, UR4, URZ ;  /* 0x0000000405047290 */ /* 0x000fcc000fffe0ff */
[----:B------:R-:W-:-:S07]  /*1b40*/  MOV R2, UR4 ;  /* 0x0000000400027c02 */ /* 0x000fce0008000f00 */
.L_x_18:
[----:B------:R-:W1:Y:S01]  /*1b50*/  S2UR UR36, SR_CTAID.Z ;  /* 0x00000000002479c3 */ /* 0x000e620000002700 */
[----:B------:R-:W-:-:S09]  /*1b60*/  UISETP.GE.AND UP0, UPT, UR19, 0x1, UPT ;  /* 0x000000011300788c */ /* 0x000fd2000bf06270 */
[----:B------:R-:W-:Y:S05]  /*1b70*/  BRA.U !UP0, `(.L_x_19) ;  /* 0x0000000108d07547 */ /* 0x000fea000b800000 */
[----:B------:R-:W2:Y:S01]  /*1b80*/  LDCU UR20, c[0x0][0xb0c] ;  /* 0x00016180ff1477ac */ /* 0x000ea20008000800 */
[----:B------:R-:W3:Y:S01]  /*1b90*/  LDCU.128 UR12, c[0x0][0xb10] ;  /* 0x00016200ff0c77ac */ /* 0x000ee20008000c00 */
[----:B------:R-:W4:Y:S01]  /*1ba0*/  LDCU UR6, c[0x0][0x370] ;  /* 0x00006e00ff0677ac */ /* 0x000f220008000800 */
[----:B------:R-:W1:Y:S01]  /*1bb0*/  LDCU UR7, c[0x0][0x374] ;  /* 0x00006e80ff0777ac */ /* 0x000e620008000800 */
[----:B------:R-:W1:Y:S01]  /*1bc0*/  LDCU UR21, c[0x0][0xb20] ;  /* 0x00016400ff1577ac */ /* 0x000e620008000800 */
[----:B--2---:R-:W-:Y:S02]  /*1bd0*/  UISETP.NE.AND UP0, UPT, UR20, 0x1, UPT ;  /* 0x000000011400788c */ /* 0x004fe4000bf05270 */
[----:B---3--:R-:W-:Y:S01]  /*1be0*/  UIMAD.WIDE.U32 UR4, UR49, UR12, URZ ;  /* 0x0000000c310472a5 */ /* 0x008fe2000f8e00ff */
[----:B------:R-:W2:Y:S01]  /*1bf0*/  LDCU.64 UR8, c[0x0][0xb28] ;  /* 0x00016500ff0877ac */ /* 0x000ea20008000a00 */
[----:B----4-:R-:W-:Y:S02]  /*1c00*/  UIMAD.WIDE.U32 UR10, UR6, UR12, URZ ;  /* 0x0000000c060a72a5 */ /* 0x010fe4000f8e00ff */
[----:B------:R-:W-:-:S02]  /*1c10*/  USHF.R.U32.HI UR5, URZ, UR13, UR5 ;  /* 0x0000000dff057299 */ /* 0x000fc40008011605 */
[----:B------:R-:W-:Y:S02]  /*1c20*/  UISETP.NE.AND UP2, UPT, UR19, 0x1, UPT ;  /* 0x000000011300788c */ /* 0x000fe4000bf45270 */
[----:B------:R-:W-:Y:S01]  /*1c30*/  USEL UR5, UR49, UR5, !UP0 ;  /* 0x0000000531057287 */ /* 0x000fe2000c000000 */
[----:B------:R-:W-:Y:S01]  /*1c40*/  UMOV UR10, UR11 ;  /* 0x0000000b000a7c82 */ /* 0x000fe20008000000 */
[----:B------:R-:W-:Y:S02]  /*1c50*/  UIMAD.WIDE.U32 UR16, UR48, UR15, URZ ;  /* 0x0000000f301072a5 */ /* 0x000fe4000f8e00ff */
[----:B------:R-:W-:Y:S02]  /*1c60*/  @UP0 USHF.R.U32.HI UR6, URZ, UR13, UR10 ;  /* 0x0000000dff060299 */ /* 0x000fe4000801160a */
[----:B------:R-:W-:Y:S02]  /*1c70*/  UISETP.NE.AND UP0, UPT, UR14, 0x1, UPT ;  /* 0x000000010e00788c */ /* 0x000fe4000bf05270 */
[----:B-1----:R-:W-:-:S02]  /*1c80*/  UIMAD.WIDE.U32 UR10, UR7, UR15, URZ ;  /* 0x0000000f070a72a5 */ /* 0x002fc4000f8e00ff */
[----:B--2---:R-:W-:Y:S01]  /*1c90*/  UIMAD.WIDE.U32 UR12, UR6, UR8, URZ ;  /* 0x00000008060c72a5 */ /* 0x004fe2000f8e00ff */
[----:B------:R-:W-:Y:S02]  /*1ca0*/  UMOV UR4, UR17 ;  /* 0x0000001100047c82 */ /* 0x000fe40008000000 */
[----:B------:R-:W-:Y:S02]  /*1cb0*/  USHF.R.U32.HI UR4, URZ, UR21, UR4 ;  /* 0x00000015ff047299 */ /* 0x000fe40008011604 */
[----:B------:R-:W-:Y:S02]  /*1cc0*/  UMOV UR10, UR11 ;  /* 0x0000000b000a7c82 */ /* 0x000fe40008000000 */
[----:B------:R-:W-:Y:S01]  /*1cd0*/  UMOV UR12, UR13 ;  /* 0x0000000d000c7c82 */ /* 0x000fe20008000000 */
[----:B------:R-:W-:Y:S02]  /*1ce0*/  @UP0 USHF.R.U32.HI UR7, URZ, UR21, UR10 ;  /* 0x00000015ff070299 */ /* 0x000fe4000801160a */
[----:B------:R-:W-:-:S02]  /*1cf0*/  USEL UR4, UR48, UR4, !UP0 ;  /* 0x0000000430047287 */ /* 0x000fc4000c000000 */
[----:B------:R-:W-:Y:S02]  /*1d00*/  UIMAD.WIDE.U32 UR10, UR7, UR8, URZ ;  /* 0x00000008070a72a5 */ /* 0x000fe4000f8e00ff */
[----:B------:R-:W-:Y:S02]  /*1d10*/  @UP2 USHF.R.U32.HI UR6, URZ, UR9, UR12 ;  /* 0x00000009ff062299 */ /* 0x000fe4000801160c */
[----:B------:R-:W-:-:S03]  /*1d20*/  UIMAD.WIDE.U32 UR12, UR4, UR8, URZ ;  /* 0x00000008040c72a5 */ /* 0x000fc6000f8e00ff */
[----:B------:R-:W-:Y:S02]  /*1d30*/  UMOV UR10, UR11 ;  /* 0x0000000b000a7c82 */ /* 0x000fe40008000000 */
[----:B------:R-:W-:Y:S02]  /*1d40*/  @UP2 USHF.R.U32.HI UR7, URZ, UR9, UR10 ;  /* 0x00000009ff072299 */ /* 0x000fe4000801160a */
[----:B------:R-:W-:Y:S02]  /*1d50*/  UIMAD UR10, UR6, UR19, URZ ;  /* 0x00000013060a72a4 */ /* 0x000fe4000f8e02ff */
[----:B------:R-:W-:-:S04]  /*1d60*/  UIMAD UR7, UR7, UR19, URZ ;  /* 0x00000013070772a4 */ /* 0x000fc8000f8e02ff */
[----:B------:R-:W-:-:S03]  /*1d70*/  UISETP.GE.AND UP0, UPT, UR4, UR7, UPT ;  /* 0x000000070400728c */ /* 0x000fc6000bf06270 */
[----:B------:R-:W-:Y:S01]  /*1d80*/  UMOV UR7, UR13 ;  /* 0x0000000d00077c82 */ /* 0x000fe20008000000 */
[----:B------:R-:W-:Y:S02]  /*1d90*/  UISETP.GE.OR UP0, UPT, UR5, UR10, UP0 ;  /* 0x0000000a0500728c */ /* 0x000fe40008706670 */
[----:B------:R-:W-:Y:S02]  /*1da0*/  UIMAD.WIDE.U32 UR10, UR5, UR8, URZ ;  /* 0x00000008050a72a5 */ /* 0x000fe4000f8e00ff */
[----:B------:R-:W-:Y:S02]  /*1db0*/  USHF.R.U32.HI UR7, URZ, UR9, UR7 ;  /* 0x00000009ff077299 */ /* 0x000fe40008011607 */
[----:B------:R-:W-:Y:S02]  /*1dc0*/  UIADD3 UR10, UPT, UPT, -UR4, URZ, URZ ;  /* 0x000000ff040a7290 */ /* 0x000fe4000fffe1ff */
[----:B------:R-:W-:Y:S02]  /*1dd0*/  USEL UR7, UR4, UR7, !UP2 ;  /* 0x0000000704077287 */ /* 0x000fe4000d000000 */
[----:B------:R-:W-:Y:S01]  /*1de0*/  UIMAD UR10, UR14, UR10, UR48 ;  /* 0x0000000a0e0a72a4 */ /* 0x000fe2000f8e0230 */
[----:B------:R-:W-:Y:S01]  /*1df0*/  @!UP0 UMOV UR8, UR11 ;  /* 0x0000000b00088c82 */ /* 0x000fe20008000000 */
[----:B------:R-:W-:-:S02]  /*1e00*/  UIADD3 UR11, UPT, UPT, -UR5, URZ, URZ ;  /* 0x000000ff050b7290 */ /* 0x000fc4000fffe1ff */
[----:B------:R-:W-:Y:S02]  /*1e10*/  @!UP0 USHF.R.U32.HI UR8, URZ, UR9, UR8 ;  /* 0x00000009ff088299 */ /* 0x000fe40008011608 */
[----:B------:R-:W-:Y:S02]  /*1e20*/  UIADD3 UR9, UPT, UPT, -UR7, URZ, URZ ;  /* 0x000000ff07097290 */ /* 0x000fe4000fffe1ff */
[----:B------:R-:W-:Y:S02]  /*1e30*/  @!UP0 USEL UR8, UR5, UR8, !UP2 ;  /* 0x0000000805088287 */ /* 0x000fe4000d000000 */
[----:B------:R-:W-:Y:S02]  /*1e40*/  UIMAD UR9, UR19, UR9, UR4 ;  /* 0x00000009130972a4 */ /* 0x000fe4000f8e0204 */
[----:B------:R-:W-:Y:S02]  /*1e50*/  @!UP0 UIADD3 UR7, UPT, UPT, UR7, -UR8, URZ ;  /* 0x8000000807078290 */ /* 0x000fe4000fffe0ff */
[----:B------:R-:W-:-:S02]  /*1e60*/  @!UP0 UIMAD UR6, UR9, UR6, UR8 ;  /* 0x00000006090682a4 */ /* 0x000fc4000f8e0208 */
[----:B------:R-:W-:Y:S02]  /*1e70*/  @!UP0 UIMAD UR4, UR7, UR19, UR5 ;  /* 0x00000013070482a4 */ /* 0x000fe4000f8e0205 */
[----:B------:R-:W-:Y:S02]  /*1e80*/  UIMAD UR49, UR20, UR11, UR49 ;  /* 0x0000000b143172a4 */ /* 0x000fe4000f8e0231 */
[----:B------:R-:W-:Y:S01]  /*1e90*/  UIMAD UR48, UR4, UR14, UR10 ;  /* 0x0000000e043072a4 */ /* 0x000fe2000f8e020a */
[----:B------:R-:W-:Y:S02]  /*1ea0*/  @!UP0 UMOV UR5, UR6 ;  /* 0x0000000600058c82 */ /* 0x000fe40008000000 */
[----:B------:R-:W-:-:S12]  /*1eb0*/  UIMAD UR49, UR5, UR20, UR49 ;  /* 0x00000014053172a4 */ /* 0x000fd8000f8e0231 */
.L_x_19:
[----:B------:R-:W-:-:S09]  /*1ec0*/  UISETP.NE.AND UP0, UPT, UR22, 0x1, UPT ;  /* 0x000000011600788c */ /* 0x000fd2000bf05270 */
[----:B------:R-:W-:Y:S05]  /*1ed0*/  BRA.U UP0, `(.L_x_20) ;  /* 0x0000000100407547 */ /* 0x000fea000b800000 */
[----:B------:R-:W2:Y:S01]  /*1ee0*/  LDCU.128 UR8, c[0x0][0xb10] ;  /* 0x00016200ff0877ac */ /* 0x000ea20008000c00 */
[----:B------:R-:W3:Y:S01]  /*1ef0*/  LDCU UR12, c[0x0][0xb0c] ;  /* 0x00016180ff0c77ac */ /* 0x000ee20008000800 */
[----:B------:R-:W4:Y:S01]  /*1f00*/  LDCU UR13, c[0x0][0xb20] ;  /* 0x00016400ff0d77ac */ /* 0x000f220008000800 */
[----:B--2---:R-:W-:Y:S02]  /*1f10*/  UIMAD.WIDE.U32 UR4, UR49, UR8, URZ ;  /* 0x00000008310472a5 */ /* 0x004fe4000f8e00ff */
[----:B------:R-:W-:Y:S02]  /*1f20*/  UIMAD.WIDE.U32 UR6, UR48, UR11, URZ ;  /* 0x0000000b300672a5 */ /* 0x000fe4000f8e00ff */
[----:B---3--:R-:W-:Y:S02]  /*1f30*/  UISETP.NE.AND UP0, UPT, UR12, 0x1, UPT ;  /* 0x000000010c00788c */ /* 0x008fe4000bf05270 */
[----:B------:R-:W-:-:S03]  /*1f40*/  USHF.R.U32.HI UR5, URZ, UR9, UR5 ;  /* 0x00000009ff057299 */ /* 0x000fc60008011605 */
[----:B------:R-:W-:Y:S01]  /*1f50*/  UMOV UR4, UR7 ;  /* 0x0000000700047c82 */ /* 0x000fe20008000000 */
[----:B------:R-:W-:Y:S02]  /*1f60*/  USEL UR5, UR49, UR5, !UP0 ;  /* 0x0000000531057287 */ /* 0x000fe4000c000000 */
[----:B------:R-:W-:Y:S02]  /*1f70*/  UISETP.NE.AND UP0, UPT, UR10, 0x1, UPT ;  /* 0x000000010a00788c */ /* 0x000fe4000bf05270 */
[----:B----4-:R-:W-:-:S04]  /*1f80*/  USHF.R.U32.HI UR4, URZ, UR13, UR4 ;  /* 0x0000000dff047299 */ /* 0x010fc80008011604 */
[----:B------:R-:W-:-:S04]  /*1f90*/  USEL UR4, UR48, UR4, !UP0 ;  /* 0x0000000430047287 */ /* 0x000fc8000c000000 */
[----:B------:R-:W-:Y:S02]  /*1fa0*/  UIADD3 UR6, UPT, UPT, UR5, -UR4, URZ ;  /* 0x8000000405067290 */ /* 0x000fe4000fffe0ff */
[----:B------:R-:W-:Y:S02]  /*1fb0*/  UIADD3 UR4, UPT, UPT, -UR5, UR4, URZ ;  /* 0x0000000405047290 */ /* 0x000fe4000fffe1ff */
[----:B------:R-:W-:Y:S02]  /*1fc0*/  UIMAD UR48, UR6, UR10, UR48 ;  /* 0x0000000a063072a4 */ /* 0x000fe4000f8e0230 */
[----:B------:R-:W-:-:S12]  /*1fd0*/  UIMAD UR49, UR4, UR12, UR49 ;  /* 0x0000000c043172a4 */ /* 0x000fd8000f8e0231 */
.L_x_20:
[----:B------:R-:W-:Y:S01]  /*1fe0*/  UISETP.NE.AND UP0, UPT, UR18, 0x2, UPT ;  /* 0x000000021200788c */ /* 0x000fe2000bf05270 */
[----:B------:R-:W-:Y:S09]  /*1ff0*/  BRA.U !UP6, `(.L_x_21) ;  /* 0x000000010e0c7547 */ /* 0x000ff2000b800000 */
[----:B------:R-:W-:Y:S01]  /*2000*/  UCGABAR_WAIT ;  /* 0x0000000000007dc7 */ /* 0x000fe20008000000 */
[----:B------:R-:W-:Y:S01]  /*2010*/  CCTL.IVALL ;  /* 0x00000000ff00798f */ /* 0x000fe20002000000 */
[----:B------:R-:W-:Y:S05]  /*2020*/  BRA `(.L_x_22) ;  /* 0x0000000000047947 */ /* 0x000fea0003800000 */
.L_x_21:
[----:B------:R-:W-:Y:S06]  /*2030*/  BAR.SYNC.DEFER_BLOCKING 0x0 ;  /* 0x0000000000007b1d */ /* 0x000fec0000010000 */
.L_x_22:
[----:B------:R-:W-:Y:S05]  /*2040*/  BRA.U UP0, `(.L_x_23) ;  /* 0x0000001100e47547 */ /* 0x000fea000b800000 */
[----:B------:R-:W2:Y:S01]  /*2050*/  LDCU UR6, c[0x0][0x38c] ;  /* 0x00007180ff0677ac */ /* 0x000ea20008000800 */
[----:B------:R-:W-:Y:S01]  /*2060*/  PLOP3.LUT P1, PT, PT, PT, UP3, 0x80, 0x8 ;  /* 0x000000000008781c */ /* 0x000fe20003f2f038 */
[----:B------:R-:W-:Y:S01]  /*2070*/  IMAD.MOV.U32 R12, RZ, RZ, 0x1 ;  /* 0x00000001ff0c7424 */ /* 0x000fe200078e00ff */
[----:B------:R-:W-:Y:S01]  /*2080*/  ISETP.EQ.OR P2, PT, R0, RZ, P3 ;  /* 0x000000ff0000720c */ /* 0x000fe20001f42670 */
[----:B------:R-:W-:Y:S01]  /*2090*/  UISETP.NE.AND UP1, UPT, UR18, URZ, UPT ;  /* 0x000000ff1200728c */ /* 0x000fe2000bf25270 */
[----:B------:R-:W-:Y:S01]  /*20a0*/  PLOP3.LUT P1, PT, P1, PT, PT, 0x8, 0x80 ;  /* 0x000000000080781c */ /* 0x000fe20000f2e170 */
[----:B------:R-:W-:Y:S01]  /*20b0*/  USEL UR21, URZ, 0x1, UP4 ;  /* 0x00000001ff157887 */ /* 0x000fe2000a000000 */
[----:B------:R-:W-:Y:S01]  /*20c0*/  CS2R R10, SRZ ;  /* 0x00000000000a7805 */ /* 0x000fe2000001ff00 */
[----:B------:R-:W-:Y:S01]  /*20d0*/  IMAD.MOV.U32 R9, RZ, RZ, RZ ;  /* 0x000000ffff097224 */ /* 0x000fe200078e00ff */
[----:B------:R-:W3:Y:S01]  /*20e0*/  LDCU UR38, c[0x0][0x370] ;  /* 0x00006e00ff2677ac */ /* 0x000ee20008000800 */
[----:B------:R-:W-:Y:S01]  /*20f0*/  IMAD.MOV.U32 R8, RZ, RZ, 0x1 ;  /* 0x00000001ff087424 */ /* 0x000fe200078e00ff */
[----:B------:R-:W4:Y:S01]  /*2100*/  LDCU.64 UR26, c[0x0][0x348] ;  /* 0x00006900ff1a77ac */ /* 0x000f220008000a00 */
[----:B------:R-:W-:-:S02]  /*2110*/  USHF.R.U32.HI UR44, URZ, 0x5, UR24 ;  /* 0x00000005ff2c7899 */ /* 0x000fc40008011618 */
[----:B--2---:R-:W-:Y:S02]  /*2120*/  UIADD3 UR5, UPT, UPT, UR6, 0x1f, URZ ;  /* 0x0000001f06057890 */ /* 0x004fe4000fffe0ff */
[----:B------:R-:W-:Y:S02]  /*2130*/  UIADD3 UR45, UPT, UPT, UR6, 0x3e, URZ ;  /* 0x0000003e062d7890 */ /* 0x000fe4000fffe0ff */
[----:B------:R-:W-:Y:S01]  /*2140*/  USHF.R.S32.HI UR4, URZ, 0x1f, UR5 ;  /* 0x0000001fff047899 */ /* 0x000fe20008011405 */
[----:B------:R-:W2:Y:S03]  /*2150*/  LDCU UR37, c[0x0][0x374] ;  /* 0x00006e80ff2577ac */ /* 0x000ea60008000800 */
[----:B------:R-:W-:Y:S02]  /*2160*/  ULEA.HI UR4, UR4, UR5, URZ, 0x5 ;  /* 0x0000000504047291 */ /* 0x000fe4000f8f28ff */
[----:B------:R-:W-:-:S02]  /*2170*/  USEL UR21, UR21, 0x2, UP1 ;  /* 0x0000000215157887 */ /* 0x000fc40008800000 */
[----:B------:R-:W-:Y:S02]  /*2180*/  USHF.R.S32.HI UR40, URZ, 0x5, UR4 ;  /* 0x00000005ff287899 */ /* 0x000fe40008011404 */
[----:B------:R-:W-:Y:S02]  /*2190*/  UIADD3 UR4, UPT, UPT, UR6, -0x1, URZ ;  /* 0xffffffff06047890 */ /* 0x000fe4000fffe0ff */
[----:B------:R-:W-:Y:S02]  /*21a0*/  UISETP.LT.U32.AND UP0, UPT, UR40, 0x59, UPT ;  /* 0x000000592800788c */ /* 0x000fe4000bf01070 */
[----:B------:R-:W-:Y:S02]  /*21b0*/  UISETP.GE.U32.AND UP2, UPT, UR4, -0x3f, UPT ;  /* 0xffffffc10400788c */ /* 0x000fe4000bf46070 */
[----:B------:R-:W-:Y:S01]  /*21c0*/  USEL UR39, UR40, 0x59, UP0 ;  /* 0x0000005928277887 */ /* 0x000fe20008000000 */
[----:B------:R-:W-:-:S03]  /*21d0*/  UMOV UR5, URZ ;  /* 0x000000ff00057c82 */ /* 0x000fc60008000000 */
[----:B------:R-:W-:Y:S02]  /*21e0*/  UIADD3 UR4, UPT, UPT, UR39, -0x1, URZ ;  /* 0xffffffff27047890 */ /* 0x000fe4000fffe0ff */
[----:B------:R-:W-:-:S03]  /*21f0*/  UIADD3 UR43, UPT, UPT, UR40, -UR39, URZ ;  /* 0x80000027282b7290 */ /* 0x000fc6000fffe0ff */
[----:B------:R-:W-:-:S04]  /*2200*/  @UP2 UIADD3 UR4, UPT, UPT, UR39, URZ, URZ ;  /* 0x000000ff27042290 */ /* 0x000fc8000fffe0ff */
[----:B------:R-:W-:Y:S02]  /*2210*/  UIADD3 UR25, UPT, UPT, UR4, 0x1, URZ ;  /* 0x0000000104197890 */ /* 0x000fe4000fffe0ff */
[----:B--234-:R-:W-:-:S12]  /*2220*/  UIADD3 UR42, UPT, UPT, -UR4, URZ, URZ ;  /* 0x000000ff042a7290 */ /* 0x01cfd8000fffe1ff */
.L_x_43:
[----:B------:R-:W-:Y:S01]  /*2230*/  UISETP.NE.AND UP0, UPT, UR51, URZ, UPT ;  /* 0x000000ff3300728c */ /* 0x000fe2000bf05270 */
[----:B------:R-:W2:Y:S08]  /*2240*/  S2UR UR51, SR_CgaCtaId ;  /* 0x00000000003379c3 */ /* 0x000eb00000008800 */
[----:B-1----:R-:W-:Y:S05]  /*2250*/  BRA.U UP0, `(.L_x_24) ;  /* 0x0000000100347547 */ /* 0x002fea000b800000 */
[----:B------:R-:W3:Y:S01]  /*2260*/  S2R R0, SR_CgaCtaId ;  /* 0x0000000000007919 */ /* 0x000ee20000008800 */
[----:B------:R-:W-:Y:S02]  /*2270*/  MOV R3, 0x400 ;  /* 0x0000040000037802 */ /* 0x000fe40000000f00 */
[----:B------:R-:W-:Y:S02]  /*2280*/  SHF.L.U32 R2, R8, 0x1f, RZ ;  /* 0x0000001f08027819 */ /* 0x000fe400000006ff */
[----:B---3--:R-:W-:-:S05]  /*2290*/  LEA R0, R0, R3, 0x18 ;  /* 0x0000000300007211 */ /* 0x008fca00078ec0ff */
[----:B------:R-:W-:-:S04]  /*22a0*/  IMAD R3, R9, 0x8, R0 ;  /* 0x0000000809037824 */ /* 0x000fc800078e0200 */
[----:B------:R-:W3:Y:S02]  /*22b0*/  SYNCS.PHASECHK.TRANS64.TRYWAIT P0, [R3+URZ+0x620], R2 ;  /* 0x00062002030075a7 */ /* 0x000ee400080011ff */
[----:B---3--:R-:W-:Y:S05]  /*22c0*/  @!P0 BRA `(.L_x_25) ;  /* 0x0000004400888947 */ /* 0x008fea0003800000 */
.L_x_99:
[----:B------:R-:W-:Y:S01]  /*22d0*/  VIADD R9, R9, 0x1 ;  /* 0x0000000109097836 */ /* 0x000fe20000000000 */
[----:B------:R3:W-:Y:S04]  /*22e0*/  SYNCS.ARRIVE.TRANS64.A1T0 RZ, [R3+URZ+0x610], RZ ;  /* 0x000610ff03ff79a7 */ /* 0x0007e800081000ff */
[----:B------:R-:W-:-:S04]  /*22f0*/  ISETP.NE.AND P0, PT, R9, 0x2, PT ;  /* 0x000000020900780c */ /* 0x000fc80003f05270 */
[----:B------:R-:W-:Y:S02]  /*2300*/  SEL R9, R9, RZ, P0 ;  /* 0x000000ff09097207 */ /* 0x000fe40000000000 */
[----:B---3--:R-:W-:-:S04]  /*2310*/  SEL R3, RZ, 0x1, P0 ;  /* 0x00000001ff037807 */ /* 0x008fc80000000000 */
[----:B------:R-:W-:-:S07]  /*2320*/  LOP3.LUT R8, R8, R3, RZ, 0x3c, !PT ;  /* 0x0000000308087212 */ /* 0x000fce00078e3cff */
.L_x_24:
[----:B------:R-:W-:Y:S01]  /*2330*/  UMOV UR6, 0x400 ;  /* 0x0000040000067882 */ /* 0x000fe20000000000 */
[----:B------:R-:W-:Y:S01]  /*2340*/  SHF.L.U32 R0, R12, 0x1f, RZ ;  /* 0x0000001f0c007819 */ /* 0x000fe200000006ff */
[----:B--2---:R-:W-:Y:S02]  /*2350*/  ULEA UR6, UR51, UR6, 0x18 ;  /* 0x0000000633067291 */ /* 0x004fe4000f8ec0ff */
[----:B------:R-:W-:Y:S02]  /*2360*/  UISETP.GE.U32.AND UP0, UPT, UR45, 0x3f, UPT ;  /* 0x0000003f2d00788c */ /* 0x000fe4000bf06070 */
[----:B------:R-:W-:Y:S02]  /*2370*/  ULEA UR4, UR5, UR6, 0x3 ;  /* 0x0000000605047291 */ /* 0x000fe4000f8e18ff */
[----:B------:R-:W-:Y:S02]  /*2380*/  USHF.L.U32 UR35, UR49, 0x6, URZ ;  /* 0x0000000631237899 */ /* 0x000fe400080006ff */
[----:B------:R-:W-:Y:S01]  /*2390*/  ULEA UR11, UR48, UR44, 0x4 ;  /* 0x0000002c300b7291 */ /* 0x000fe2000f8e20ff */
[----:B------:R-:W-:-:S04]  /*23a0*/  UMOV UR7, URZ ;  /* 0x000000ff00077c82 */ /* 0x000fc80008000000 */
[----:B------:R2:W3:Y:S01]  /*23b0*/  SYNCS.PHASECHK.TRANS64.TRYWAIT P0, [UR4+0x2c8], R0 ;  /* 0x0002c800ff0075a7 */ /* 0x0004e20008001104 */
[----:B------:R-:W-:Y:S06]  /*23c0*/  BRA.U !UP0, `(.L_x_26) ;  /* 0x0000000108c07547 */ /* 0x000fec000b800000 */
[----:B------:R-:W-:Y:S01]  /*23d0*/  UMOV UR13, UR42 ;  /* 0x0000002a000d7c82 */ /* 0x000fe20008000000 */
[----:B------:R-:W-:Y:S01]  /*23e0*/  UMOV UR4, UR5 ;  /* 0x0000000500047c82 */ /* 0x000fe20008000000 */
[----:B------:R-:W-:-:S05]  /*23f0*/  UMOV UR34, URZ ;  /* 0x000000ff00227c82 */ /* 0x000fca0008000000 */
.L_x_32:
[----:B------:R-:W-:Y:S01]  /*2400*/  ULEA UR33, UR4, UR6, 0x3 ;  /* 0x0000000604217291 */ /* 0x000fe2000f8e18ff */
[----:B------:R-:W-:Y:S01]  /*2410*/  @!P3 MOV R2, 0xa00 ;  /* 0x00000a000002b802 */ /* 0x000fe20000000f00 */
[----:B-1-34-:R-:W-:Y:S10]  /*2420*/  @P0 BRA `(.L_x_27) ;  /* 0x00000000000c0947 */ /* 0x01aff40003800000 */
[----:B------:R-:W-:-:S04]  /*2430*/  SHF.L.U32 R3, R12, 0x1f, RZ ;  /* 0x0000001f0c037819 */ /* 0x000fc800000006ff */
[----:B------:R-:W3:Y:S02]  /*2440*/  SYNCS.PHASECHK.TRANS64.TRYWAIT P0, [UR33+0x2c8], R3 ;  /* 0x0002c803ff0075a7 */ /* 0x000ee40008001121 */
[----:B---3--:R-:W-:Y:S05]  /*2450*/  @!P0 BRA `(.L_x_28) ;  /* 0x0000004400388947 */ /* 0x008fea0003800000 */
.L_x_27:
[----:B------:R3:W-:Y:S01]  /*2460*/  @!P3 SYNCS.ARRIVE.TRANS64 RZ, [UR33], R2 ;  /* 0x00000002ffffb9a7 */ /* 0x0007e20008000021 */
[----:B------:R-:W-:Y:S02]  /*2470*/  ULOP3.LUT UR5, UR21, 0x2, URZ, 0xfc, !UPT ;  /* 0x0000000215057892 */ /* 0x000fe4000f8efcff */
[----:B------:R-:W-:Y:S02]  /*2480*/  UIADD3 UR13, UPT, UPT, UR13, 0x1, URZ ;  /* 0x000000010d0d7890 */ /* 0x000fe4000fffe0ff */
[----:B------:R-:W-:Y:S02]  /*2490*/  UISETP.NE.AND UP0, UPT, UR5, 0x2, UPT ;  /* 0x000000020500788c */ /* 0x000fe4000bf05270 */
[----:B------:R-:W-:-:S07]  /*24a0*/  UISETP.NE.AND UP2, UPT, UR13, 0x1, UPT ;  /* 0x000000010d00788c */ /* 0x000fce000bf45270 */
[----:B------:R-:W-:Y:S05]  /*24b0*/  BRA.U UP0, `(.L_x_29) ;  /* 0x0000000100047547 */ /* 0x000fea000b800000 */
[----:B-1----:R-:W-:Y:S05]  /*24c0*/  BPT.TRAP 0x1 ;  /* 0x000000040000795c */ /* 0x002fea0000300000 */
.L_x_29:
[----:B------:R-:W-:Y:S04]  /*24d0*/  BSSY.RECONVERGENT B0, `(.L_x_30) ;  /* 0x0000003000007945 */ /* 0x000fe80003800200 */
[----:B------:R-:W-:Y:S05]  /*24e0*/  @P2 BRA `(.L_x_31) ;  /* 0x0000000000042947 */ /* 0x000fea0003800000 */
[----:B-1----:R-:W-:Y:S05]  /*24f0*/  BPT.TRAP 0x1 ;  /* 0x000000040000795c */ /* 0x002fea0000300000 */
.L_x_31:
[----:B-1----:R-:W-:Y:S05]  /*2500*/  BSYNC.RECONVERGENT B0 ;  /* 0x0000000000007941 */ /* 0x002fea0003800200 */
.L_x_30:
[----:B------:R-:W-:Y:S02]  /*2510*/  UIADD3 UR5, UPT, UPT, UR4, 0x1, URZ ;  /* 0x0000000104057890 */ /* 0x000fe4000fffe0ff */
[----:B------:R-:W-:Y:S02]  /*2520*/  ULEA UR32, UR4, UR6, 0xb ;  /* 0x0000000604207291 */ /* 0x000fe4000f8e58ff */
[----:B------:R-:W-:Y:S02]  /*2530*/  UISETP.NE.AND UP0, UPT, UR5, 0x59, UPT ;  /* 0x000000590500788c */ /* 0x000fe4000bf05270 */
[----:B------:R-:W-:Y:S02]  /*2540*/  UIADD3 UR16, UP1, UPT, UR26, 0x80, URZ ;  /* 0x000000801a107890 */ /* 0x000fe4000ff3e0ff */
[----:B------:R-:W-:Y:S02]  /*2550*/  USEL UR8, URZ, 0x1, UP0 ;  /* 0x00000001ff087887 */ /* 0x000fe40008000000 */
[----:B------:R-:W-:-:S02]  /*2560*/  USEL UR5, UR5, URZ, UP0 ;  /* 0x000000ff05057287 */ /* 0x000fc40008000000 */
[----:B------:R-:W-:Y:S02]  /*2570*/  UIADD3 UR14, UP0, UPT, UR26, 0x180, URZ ;  /* 0x000001801a0e7890 */ /* 0x000fe4000ff1e0ff */
[----:B------:R-:W-:Y:S01]  /*2580*/  LOP3.LUT R12, R12, UR8, RZ, 0x3c, !PT ;  /* 0x000000080c0c7c12 */ /* 0x000fe2000f8e3cff */
[----:B------:R-:W-:Y:S02]  /*2590*/  ULEA UR8, UR4, UR24, 0x9 ;  /* 0x0000001804087291 */ /* 0x000fe4000f8e48ff */
[----:B------:R-:W-:Y:S01]  /*25a0*/  ULEA UR7, UR5, UR6, 0x3 ;  /* 0x0000000605077291 */ /* 0x000fe2000f8e18ff */
[----:B--2---:R-:W-:Y:S01]  /*25b0*/  SHF.L.U32 R0, R12, 0x1f, RZ ;  /* 0x0000001f0c007819 */ /* 0x004fe200000006ff */
[----:B------:R-:W-:Y:S02]  /*25c0*/  UIADD3.X UR17, UPT, UPT, URZ, UR27, URZ, UP1, !UPT ;  /* 0x0000001bff117290 */ /* 0x000fe40008ffe4ff */
[----:B------:R-:W-:Y:S02]  /*25d0*/  UIADD3 UR32, UPT, UPT, UR32, 0xf00, URZ ;  /* 0x00000f0020207890 */ /* 0x000fe4000fffe0ff */
[----:B------:R-:W-:-:S02]  /*25e0*/  UIADD3 UR8, UPT, UPT, UR6, 0x2d700, UR8 ;  /* 0x0002d70006087890 */ /* 0x000fc4000fffe008 */
[----:B------:R-:W-:Y:S01]  /*25f0*/  UIADD3.X UR15, UPT, UPT, URZ, UR27, URZ, UP0, !UPT ;  /* 0x0000001bff0f7290 */ /* 0x000fe200087fe4ff */
[----:B------:R4:W1:Y:S01]  /*2600*/  SYNCS.PHASECHK.TRANS64.TRYWAIT P0, [UR7+0x2c8], R0 ;  /* 0x0002c800ff0075a7 */ /* 0x0008620008001107 */
[----:B------:R-:W-:Y:S01]  /*2610*/  UMOV UR18, 0x0 ;  /* 0x0000000000127882 */ /* 0x000fe20000000000 */
[----:B------:R-:W-:Y:S01]  /*2620*/  UMOV UR19, 0x10000000 ;  /* 0x1000000000137882 */ /* 0x000fe20000000000 */
[----:B------:R-:W-:Y:S01]  /*2630*/  UMOV UR4, 0x30000 ;  /* 0x0003000000047882 */ /* 0x000fe20000000000 */
[----:B------:R-:W-:Y:S01]  /*2640*/  UMOV UR10, UR34 ;  /* 0x00000022000a7c82 */ /* 0x000fe20008000000 */
[----:B------:R-:W-:Y:S01]  /*2650*/  UMOV UR12, UR36 ;  /* 0x00000024000c7c82 */ /* 0x000fe20008000000 */
[----:B------:R-:W-:Y:S01]  /*2660*/  UMOV UR9, UR33 ;  /* 0x0000002100097c82 */ /* 0x000fe20008000000 */
[----:B------:R2:W-:Y:S01]  /*2670*/  UTMALDG.3D [UR32], [UR16], desc[UR18] ;  /* 0x00001220100075b4 */ /* 0x0005e20008011000 */
[----:B------:R-:W-:Y:S01]  /*2680*/  UMOV UR7, UR25 ;  /* 0x0000001900077c82 */ /* 0x000fe20008000000 */
[----:B------:R3:W-:Y:S01]  /*2690*/  UTMALDG.3D.MULTICAST [UR8], [UR14], UR4, desc[UR18] ;  /* 0x000012080e0073b4 */ /* 0x0007e20008011804 */
[----:B--2---:R-:W-:Y:S01]  /*26a0*/  UIADD3 UR34, UPT, UPT, UR34, 0x20, URZ ;  /* 0x0000002022227890 */ /* 0x004fe2000fffe0ff */
[----:B---3--:R-:W-:Y:S01]  /*26b0*/  UMOV UR4, UR5 ;  /* 0x0000000500047c82 */ /* 0x008fe20008000000 */
[----:B------:R-:W-:Y:S10]  /*26c0*/  BRA.U UP2, `(.L_x_32) ;  /* 0xfffffffd024c7547 */ /* 0x000ff4000b83ffff */
.L_x_26:
[----:B------:R-:W-:Y:S01]  /*26d0*/  ULEA UR4, UR5, UR6, 0x3 ;  /* 0x0000000605047291 */ /* 0x000fe2000f8e18ff */
[----:B--2-4-:R-:W-:Y:S01]  /*26e0*/  SHF.L.U32 R0, R12, 0x1f, RZ ;  /* 0x0000001f0c007819 */ /* 0x014fe200000006ff */
[----:B------:R-:W-:Y:S01]  /*26f0*/  @!P1 SYNCS.ARRIVE.TRANS64.A1T0 RZ, [UR6+0x5a8], RZ ;  /* 0x0005a8ffffff99a7 */ /* 0x000fe20008100006 */
[----:B------:R-:W-:-:S06]  /*2700*/  UISETP.GT.AND UP0, UPT, UR40, UR39, UPT ;  /* 0x000000272800728c */ /* 0x000fcc000bf04270 */
[----:B-1-3--:R1:W2:Y:S03]  /*2710*/  SYNCS.PHASECHK.TRANS64.TRYWAIT P0, [UR4+0x2c8], R0 ;  /* 0x0002c800ff0075a7 */ /* 0x00a2a60008001104 */
[----:B------:R-:W-:Y:S05]  /*2720*/  BRA.U !UP0, `(.L_x_33) ;  /* 0x0000000108c07547 */ /* 0x000fea000b800000 */
[----:B------:R-:W-:Y:S01]  /*2730*/  UIADD3 UR13, UPT, UPT, UR43, UR7, URZ ;  /* 0x000000072b0d7290 */ /* 0x000fe2000fffe0ff */
[----:B------:R-:W-:-:S11]  /*2740*/  UMOV UR4, UR5 ;  /* 0x0000000500047c82 */ /* 0x000fd60008000000 */
.L_x_39:
[----:B------:R-:W-:Y:S01]  /*2750*/  ULEA UR17, UR4, UR6, 0x3 ;  /* 0x0000000604117291 */ /* 0x000fe2000f8e18ff */
[----:B--2---:R-:W-:Y:S01]  /*2760*/  @!P3 MOV R2, 0xa00 ;  /* 0x00000a000002b802 */ /* 0x004fe20000000f00 */
[----:B--234-:R-:W-:Y:S10]  /*2770*/  @P0 BRA `(.L_x_34) ;  /* 0x00000000000c0947 */ /* 0x01cff40003800000 */
[----:B------:R-:W-:-:S04]  /*2780*/  SHF.L.U32 R3, R12, 0x1f, RZ ;  /* 0x0000001f0c037819 */ /* 0x000fc800000006ff */
[----:B------:R-:W2:Y:S02]  /*2790*/  SYNCS.PHASECHK.TRANS64.TRYWAIT P0, [UR17+0x2c8], R3 ;  /* 0x0002c803ff0075a7 */ /* 0x000ea40008001111 */
[----:B--2---:R-:W-:Y:S05]  /*27a0*/  @!P0 BRA `(.L_x_35) ;  /* 0x00000040007c8947 */ /* 0x004fea0003800000 */
.L_x_34:
[----:B------:R2:W-:Y:S01]  /*27b0*/  @!P3 SYNCS.ARRIVE.TRANS64 RZ, [UR17], R2 ;  /* 0x00000002ffffb9a7 */ /* 0x0005e20008000011 */
[----:B------:R-:W-:-:S04]  /*27c0*/  ULOP3.LUT UR5, UR21, 0x2, URZ, 0xfc, !UPT ;  /* 0x0000000215057892 */ /* 0x000fc8000f8efcff */
[----:B------:R-:W-:-:S09]  /*27d0*/  UISETP.NE.AND UP0, UPT, UR5, 0x2, UPT ;  /* 0x000000020500788c */ /* 0x000fd2000bf05270 */
[----:B------:R-:W-:Y:S05]  /*27e0*/  BRA.U UP0, `(.L_x_36) ;  /* 0x0000000100047547 */ /* 0x000fea000b800000 */
[----:B------:R-:W-:Y:S05]  /*27f0*/  BPT.TRAP 0x1 ;  /* 0x000000040000795c */ /* 0x000fea0000300000 */
.L_x_36:
[----:B------:R-:W-:Y:S04]  /*2800*/  BSSY.RECONVERGENT B0, `(.L_x_37) ;  /* 0x0000003000007945 */ /* 0x000fe80003800200 */
[----:B------:R-:W-:Y:S05]  /*2810*/  @P2 BRA `(.L_x_38) ;  /* 0x0000000000042947 */ /* 0x000fea0003800000 */
[----:B------:R-:W-:Y:S05]  /*2820*/  BPT.TRAP 0x1 ;  /* 0x000000040000795c */ /* 0x000fea0000300000 */
.L_x_38:
[----:B------:R-:W-:Y:S05]  /*2830*/  BSYNC.RECONVERGENT B0 ;  /* 0x0000000000007941 */ /* 0x000fea0003800200 */
.L_x_37:
[----:B------:R-:W-:Y:S02]  /*2840*/  UIADD3 UR5, UPT, UPT, UR4, 0x1, URZ ;  /* 0x0000000104057890 */ /* 0x000fe4000fffe0ff */
[----:B------:R-:W-:Y:S02]  /*2850*/  USHF.L.U32 UR18, UR7, 0x5, URZ ;  /* 0x0000000507127899 */ /* 0x000fe400080006ff */
[----:B------:R-:W-:Y:S02]  /*2860*/  UISETP.NE.AND UP0, UPT, UR5, 0x59, UPT ;  /* 0x000000590500788c */ /* 0x000fe4000bf05270 */
[----:B------:R-:W-:Y:S02]  /*2870*/  UIADD3 UR7, UPT, UPT, UR7, 0x1, URZ ;  /* 0x0000000107077890 */ /* 0x000fe4000fffe0ff */
[----:B------:R-:W-:Y:S02]  /*2880*/  USEL UR9, URZ, 0x1, UP0 ;  /* 0x00000001ff097887 */ /* 0x000fe40008000000 */
[----:B------:R-:W-:-:S02]  /*2890*/  USEL UR5, UR5, URZ, UP0 ;  /* 0x000000ff05057287 */ /* 0x000fc40008000000 */
[----:B------:R-:W-:Y:S02]  /*28a0*/  UIADD3 UR14, UP0, UPT, UR26, 0x180, URZ ;  /* 0x000001801a0e7890 */ /* 0x000fe4000ff1e0ff */
[----:B------:R-:W-:Y:S01]  /*28b0*/  ULEA UR8, UR5, UR6, 0x3 ;  /* 0x0000000605087291 */ /* 0x000fe2000f8e18ff */
[----:B------:R-:W-:Y:S01]  /*28c0*/  LOP3.LUT R12, R12, UR9, RZ, 0x3c, !PT ;  /* 0x000000090c0c7c12 */ /* 0x000fe2000f8e3cff */
[----:B------:R-:W-:Y:S02]  /*28d0*/  ULEA UR16, UR4, UR6, 0xb ;  /* 0x0000000604107291 */ /* 0x000fe4000f8e58ff */
[----:B------:R-:W-:Y:S01]  /*28e0*/  UIADD3 UR22, UP1, UPT, UR26, 0x80, URZ ;  /* 0x000000801a167890 */ /* 0x000fe2000ff3e0ff */
[----:B-1----:R-:W-:Y:S01]  /*28f0*/  SHF.L.U32 R0, R12, 0x1f, RZ ;  /* 0x0000001f0c007819 */ /* 0x002fe200000006ff */
[----:B------:R-:W-:Y:S02]  /*2900*/  UIADD3.X UR15, UPT, UPT, URZ, UR27, URZ, UP0, !UPT ;  /* 0x0000001bff0f7290 */ /* 0x000fe400087fe4ff */
[----:B------:R-:W-:Y:S01]  /*2910*/  UISETP.NE.AND UP0, UPT, UR7, UR13, UPT ;  /* 0x0000000d0700728c */ /* 0x000fe2000bf05270 */
[----:B------:R3:W4:Y:S01]  /*2920*/  SYNCS.PHASECHK.TRANS64.TRYWAIT P0, [UR8+0x2c8], R0 ;  /* 0x0002c800ff0075a7 */ /* 0x0007220008001108 */
[----:B------:R-:W-:-:S02]  /*2930*/  ULEA UR8, UR4, UR24, 0x9 ;  /* 0x0000001804087291 */ /* 0x000fc4000f8e48ff */
[----:B------:R-:W-:Y:S02]  /*2940*/  UIADD3 UR16, UPT, UPT, UR16, 0xf00, URZ ;  /* 0x00000f0010107890 */ /* 0x000fe4000fffe0ff */
[----:B------:R-:W-:Y:S02]  /*2950*/  UIADD3.X UR23, UPT, UPT, URZ, UR27, URZ, UP1, !UPT ;  /* 0x0000001bff177290 */ /* 0x000fe40008ffe4ff */
[----:B------:R-:W-:Y:S01]  /*2960*/  UIADD3 UR8, UPT, UPT, UR6, 0x2d700, UR8 ;  /* 0x0002d70006087890 */ /* 0x000fe2000fffe008 */
[----:B------:R-:W-:Y:S01]  /*2970*/  UMOV UR28, 0x0 ;  /* 0x00000000001c7882 */ /* 0x000fe20000000000 */
[----:B------:R-:W-:Y:S01]  /*2980*/  UMOV UR29, 0x10000000 ;  /* 0x10000000001d7882 */ /* 0x000fe20000000000 */
[----:B------:R-:W-:Y:S01]  /*2990*/  UMOV UR19, UR35 ;  /* 0x0000002300137c82 */ /* 0x000fe20008000000 */
[----:B------:R-:W-:Y:S01]  /*29a0*/  UMOV UR20, UR36 ;  /* 0x0000002400147c82 */ /* 0x000fe20008000000 */
[----:B------:R-:W-:Y:S01]  /*29b0*/  UMOV UR4, 0x30000 ;  /* 0x0003000000047882 */ /* 0x000fe20000000000 */
[----:B------:R-:W-:Y:S01]  /*29c0*/  UMOV UR12, UR36 ;  /* 0x00000024000c7c82 */ /* 0x000fe20008000000 */
[----:B------:R-:W-:Y:S01]  /*29d0*/  UMOV UR9, UR17 ;  /* 0x0000001100097c82 */ /* 0x000fe20008000000 */
[----:B------:R-:W-:Y:S01]  /*29e0*/  UMOV UR10, UR18 ;  /* 0x00000012000a7c82 */ /* 0x000fe20008000000 */
[----:B------:R-:W-:Y:S01]  /*29f0*/  UTMALDG.3D [UR16], [UR22], desc[UR28] ;  /* 0x00001c10160075b4 */ /* 0x000fe20008011000 */
[----:B------:R1:W-:Y:S02]  /*2a00*/  UTMALDG.3D.MULTICAST [UR8], [UR14], UR4, desc[UR28] ;  /* 0x00001c080e0073b4 */ /* 0x0003e40008011804 */
[----:B-1----:R-:W-:Y:S01]  /*2a10*/  UMOV UR4, UR5 ;  /* 0x0000000500047c82 */ /* 0x002fe20008000000 */
[----:B------:R-:W-:Y:S05]  /*2a20*/  BRA.U UP0, `(.L_x_39) ;  /* 0xfffffffd00487547 */ /* 0x000fea000b83ffff */
.L_x_33:
[C---:B------:R-:W-:Y:S01]  /*2a30*/  LEA R3, R11.reuse, UR6, 0x3 ;  /* 0x000000060b037c11 */ /* 0x040fe2000f8e18ff */
[----:B------:R-:W-:Y:S01]  /*2a40*/  NOP ;  /* 0x0000000000007918 */ /* 0x000fe20000000000 */
[----:B-1-3--:R-:W-:Y:S02]  /*2a50*/  SHF.L.U32 R0, R10, 0x1f, RZ ;  /* 0x0000001f0a007819 */ /* 0x00afe400000006ff */
[----:B------:R-:W-:Y:S02]  /*2a60*/  LEA R5, R11, UR6, 0x4 ;  /* 0x000000060b057c11 */ /* 0x000fe4000f8e20ff */
[----:B--2-4-:R-:W1:Y:S02]  /*2a70*/  SYNCS.PHASECHK.TRANS64.TRYWAIT P0, [R3+URZ+0x5b0], R0 ;  /* 0x0005b000030075a7 */ /* 0x014e6400080011ff */
[----:B-1----:R-:W-:Y:S05]  /*2a80*/  @!P0 BRA `(.L_x_40) ;  /* 0x0000003c00dc8947 */ /* 0x002fea0003800000 */
.L_x_102:
[----:B------:R-:W2:Y:S01]  /*2a90*/  LDS.128 R4, [R5+0x640] ;  /* 0x0006400005047984 */ /* 0x000ea20000000c00 */
[----:B------:R-:W-:Y:S01]  /*2aa0*/  UISETP.GE.AND UP0, UPT, UR41, 0x1, UPT ;  /* 0x000000012900788c */ /* 0x000fe2000bf06270 */
[----:B------:R-:W-:Y:S01]  /*2ab0*/  @!PT LDS RZ, [RZ] ;  /* 0x00000000fffff984 */ /* 0x000fe20000000800 */
[----:B------:R-:W-:Y:S01]  /*2ac0*/  @!PT LDS RZ, [RZ] ;  /* 0x00000000fffff984 */ /* 0x000fe20000000800 */
[----:B------:R-:W-:Y:S01]  /*2ad0*/  @!PT LDS RZ, [RZ] ;  /* 0x00000000fffff984 */ /* 0x000fe20000000800 */
[----:B------:R-:W-:Y:S01]  /*2ae0*/  @!PT LDS RZ, [RZ] ;  /* 0x00000000fffff984 */ /* 0x000fe20000000800 */
[----:B------:R3:W-:Y:S06]  /*2af0*/  MEMBAR.ALL.CTA ;  /* 0x0000000000007992 */ /* 0x0007ec0000008000 */
[----:B---3--:R-:W3:Y:S01]  /*2b00*/  FENCE.VIEW.ASYNC.S ;  /* 0x00000000000073c6 */ /* 0x008ee20000000000 */
[----:B--2---:R-:W-:-:S13]  /*2b10*/  LOP3.LUT P0, RZ, R6, 0x1, RZ, 0xc0, !PT ;  /* 0x0000000106ff7812 */ /* 0x004fda000780c0ff */
[----:B---3--:R-:W-:Y:S01]  /*2b20*/  VOTEU.ANY UP1, P0 ;  /* 0x0000000000ff7886 */ /* 0x008fe20000020100 */
[----:B------:R-:W-:-:S13]  /*2b30*/  PLOP3.LUT P0, PT, PT, PT, UP1, 0x80, 0x8 ;  /* 0x000000000008781c */ /* 0x000fda0003f0f018 */
[----:B-1----:R-:W-:Y:S02]  /*2b40*/  @P0 LOP3.LUT R0, R5, 0xffff, RZ, 0xc0, !PT ;  /* 0x0000ffff05000812 */ /* 0x002fe400078ec0ff */
[----:B------:R-:W-:Y:S02]  /*2b50*/  @P0 MOV R2, R4 ;  /* 0x0000000400020202 */ /* 0x000fe40000000f00 */
[----:B------:R-:W-:Y:S01]  /*2b60*/  @P0 R2UR UR7, R0 ;  /* 0x00000000000702ca */ /* 0x000fe200000e0000 */
[----:B------:R-:W-:Y:S01]  /*2b70*/  VIADD R0, R3, 0x5c0 ;  /* 0x000005c003007836 */ /* 0x000fe20000000000 */
[----:B------:R-:W-:Y:S02]  /*2b80*/  @P0 SHF.R.U32.HI R4, RZ, 0x10, R5 ;  /* 0x00000010ff040819 */ /* 0x000fe40000011605 */
[----:B------:R-:W-:Y:S02]  /*2b90*/  @P0 R2UR UR8, R2 ;  /* 0x00000000020802ca */ /* 0x000fe400000e0000 */
[----:B------:R-:W-:-:S02]  /*2ba0*/  PRMT R0, RZ, 0x654, R0 ;  /* 0x00000654ff007816 */ /* 0x000fc40000000000 */
[----:B------:R-:W-:Y:S02]  /*2bb0*/  @P0 R2UR UR4, R4 ;  /* 0x00000000040402ca */ /* 0x000fe400000e0000 */
[----:B------:R1:W-:Y:S03]  /*2bc0*/  SYNCS.ARRIVE.TRANS64.RED.A1T0 RZ, [R0+URZ], RZ ;  /* 0x000000ff00ff79a7 */ /* 0x0003e600081004ff */
[----:B------:R-:W-:-:S04]  /*2bd0*/  @UP1 UMOV UR30, UR7 ;  /* 0x00000007001e1c82 */ /* 0x000fc80008000000 */
[----:B------:R-:W-:-:S04]  /*2be0*/  @UP1 UMOV UR31, UR8 ;  /* 0x00000008001f1c82 */ /* 0x000fc80008000000 */
[----:B------:R-:W-:Y:S01]  /*2bf0*/  @UP1 UMOV UR36, UR4 ;  /* 0x0000000400241c82 */ /* 0x000fe20008000000 */
[----:B------:R-:W-:Y:S05]  /*2c00*/  BRA.U !UP0, `(.L_x_41) ;  /* 0x0000000108d47547 */ /* 0x000fea000b800000 */
[----:B------:R-:W2:Y:S01]  /*2c10*/  LDCU.128 UR12, c[0x0][0xb10] ;  /* 0x00016200ff0c77ac */ /* 0x000ea20008000c00 */
[----:B------:R-:W3:Y:S01]  /*2c20*/  LDCU UR28, c[0x0][0xb20] ;  /* 0x00016400ff1c77ac */ /* 0x000ee20008000800 */
[----:B------:R-:W4:Y:S01]  /*2c30*/  LDCU UR20, c[0x0][0xb0c] ;  /* 0x00016180ff1477ac */ /* 0x000f220008000800 */
[----:B------:R-:W1:Y:S01]  /*2c40*/  LDCU.64 UR10, c[0x0][0xb28] ;  /* 0x00016500ff0a77ac */ /* 0x000e620008000a00 */
[----:B------:R-:W-:Y:S02]  /*2c50*/  UISETP.NE.AND UP3, UPT, UR41, 0x1, UPT ;  /* 0x000000012900788c */ /* 0x000fe4000bf65270 */
[----:B--2---:R-:W-:Y:S02]  /*2c60*/  UIMAD.WIDE.U32 UR16, UR37, UR15, URZ ;  /* 0x0000000f251072a5 */ /* 0x004fe4000f8e00ff */
[----:B------:R-:W-:Y:S02]  /*2c70*/  UIMAD.WIDE.U32 UR8, UR38, UR12, URZ ;  /* 0x0000000c260872a5 */ /* 0x000fe4000f8e00ff */
[----:B------:R-:W-:-:S02]  /*2c80*/  UISETP.NE.AND UP0, UPT, UR14, 0x1, UPT ;  /* 0x000000010e00788c */ /* 0x000fc4000bf05270 */
[----:B------:R-:W-:Y:S01]  /*2c90*/  UIMAD.WIDE.U32 UR22, UR30, UR15, URZ ;  /* 0x0000000f1e1672a5 */ /* 0x000fe2000f8e00ff */
[----:B------:R-:W-:Y:S02]  /*2ca0*/  UMOV UR16, UR17 ;  /* 0x0000001100107c82 */ /* 0x000fe40008000000 */
[----:B------:R-:W-:Y:S01]  /*2cb0*/  UMOV UR8, UR9 ;  /* 0x0000000900087c82 */ /* 0x000fe20008000000 */
[----:B---3--:R-:W-:Y:S02]  /*2cc0*/  USHF.R.U32.HI UR16, URZ, UR28, UR16 ;  /* 0x0000001cff107299 */ /* 0x008fe40008011610 */
[----:B----4-:R-:W-:Y:S02]  /*2cd0*/  UISETP.NE.AND UP2, UPT, UR20, 0x1, UPT ;  /* 0x000000011400788c */ /* 0x010fe4000bf45270 */
[----:B------:R-:W-:Y:S02]  /*2ce0*/  USHF.R.U32.HI UR8, URZ, UR13, UR8 ;  /* 0x0000000dff087299 */ /* 0x000fe40008011608 */
[----:B------:R-:W-:-:S02]  /*2cf0*/  USEL UR7, UR37, UR16, !UP0 ;  /* 0x0000001025077287 */ /* 0x000fc4000c000000 */
[----:B------:R-:W-:Y:S02]  /*2d00*/  USEL UR8, UR38, UR8, !UP2 ;  /* 0x0000000826087287 */ /* 0x000fe4000d000000 */
[----:B-1----:R-:W-:Y:S01]  /*2d10*/  UIMAD.WIDE.U32 UR16, UR7, UR10, URZ ;  /* 0x0000000a071072a5 */ /* 0x002fe2000f8e00ff */
[----:B------:R-:W-:Y:S01]  /*2d20*/  UMOV UR4, UR23 ;  /* 0x0000001700047c82 */ /* 0x000fe20008000000 */
[----:B------:R-:W-:Y:S02]  /*2d30*/  UIMAD.WIDE.U32 UR18, UR31, UR12, URZ ;  /* 0x0000000c1f1272a5 */ /* 0x000fe4000f8e00ff */
[----:B------:R-:W-:-:S03]  /*2d40*/  UIMAD.WIDE.U32 UR22, UR8, UR10, URZ ;  /* 0x0000000a081672a5 */ /* 0x000fc6000f8e00ff */
[----:B------:R-:W-:Y:S01]  /*2d50*/  UMOV UR16, UR17 ;  /* 0x0000001100107c82 */ /* 0x000fe20008000000 */
[----:B------:R-:W-:Y:S02]  /*2d60*/  USHF.R.U32.HI UR4, URZ, UR28, UR4 ;  /* 0x0000001cff047299 */ /* 0x000fe40008011604 */
[----:B------:R-:W-:Y:S01]  /*2d70*/  @UP3 USHF.R.U32.HI UR7, URZ, UR11, UR16 ;  /* 0x0000000bff073299 */ /* 0x000fe20008011610 */
[----:B------:R-:W-:Y:S01]  /*2d80*/  UMOV UR18, UR19 ;  /* 0x0000001300127c82 */ /* 0x000fe20008000000 */
[----:B------:R-:W-:Y:S01]  /*2d90*/  UMOV UR22, UR23 ;  /* 0x0000001700167c82 */ /* 0x000fe20008000000 */
[----:B------:R-:W-:Y:S02]  /*2da0*/  USHF.R.U32.HI UR13, URZ, UR13, UR18 ;  /* 0x0000000dff0d7299 */ /* 0x000fe40008011612 */
[----:B------:R-:W-:Y:S02]  /*2db0*/  USEL UR4, UR30, UR4, !UP0 ;  /* 0x000000041e047287 */ /* 0x000fe4000c000000 */
[----:B------:R-:W-:-:S02]  /*2dc0*/  @UP3 USHF.R.U32.HI UR8, URZ, UR11, UR22 ;  /* 0x0000000bff083299 */ /* 0x000fc40008011616 */
[----:B------:R-:W-:Y:S02]  /*2dd0*/  UIMAD UR9, UR41, UR7, URZ ;  /* 0x00000007290972a4 */ /* 0x000fe4000f8e02ff */
[----:B------:R-:W-:Y:S02]  /*2de0*/  USEL UR7, UR31, UR13, !UP2 ;  /* 0x0000000d1f077287 */ /* 0x000fe4000d000000 */
[----:B------:R-:W-:Y:S02]  /*2df0*/  UIMAD UR12, UR41, UR8, URZ ;  /* 0x00000008290c72a4 */ /* 0x000fe4000f8e02ff */
[----:B------:R-:W-:Y:S02]  /*2e00*/  UISETP.GE.AND UP0, UPT, UR4, UR9, UPT ;  /* 0x000000090400728c */ /* 0x000fe4000bf06270 */
[----:B------:R-:W-:Y:S02]  /*2e10*/  UIMAD.WIDE.U32 UR16, UR4, UR10, URZ ;  /* 0x0000000a041072a5 */ /* 0x000fe4000f8e00ff */
[----:B------:R-:W-:-:S02]  /*2e20*/  UISETP.GE.OR UP0, UPT, UR7, UR12, UP0 ;  /* 0x0000000c0700728c */ /* 0x000fc40008706670 */
[----:B------:R-:W-:Y:S02]  /*2e30*/  UIMAD.WIDE.U32 UR12, UR7, UR10, URZ ;  /* 0x0000000a070c72a5 */ /* 0x000fe4000f8e00ff */
[----:B------:R-:W-:Y:S01]  /*2e40*/  UIADD3 UR15, UPT, UPT, -UR4, URZ, URZ ;  /* 0x000000ff040f7290 */ /* 0x000fe2000fffe1ff */
[----:B------:R-:W-:Y:S01]  /*2e50*/  UMOV UR10, UR17 ;  /* 0x00000011000a7c82 */ /* 0x000fe20008000000 */
[----:B------:R-:W-:Y:S02]  /*2e60*/  UIADD3 UR12, UPT, UPT, -UR7, URZ, URZ ;  /* 0x000000ff070c7290 */ /* 0x000fe4000fffe1ff */
[----:B------:R-:W-:-:S03]  /*2e70*/  USHF.R.U32.HI UR10, URZ, UR11, UR10 ;  /* 0x0000000bff0a7299 */ /* 0x000fc6000801160a */
[----:B------:R-:W-:Y:S01]  /*2e80*/  @!UP0 UMOV UR9, UR13 ;  /* 0x0000000d00098c82 */ /* 0x000fe20008000000 */
[----:B------:R-:W-:Y:S02]  /*2e90*/  UIMAD UR15, UR14, UR15, UR30 ;  /* 0x0000000f0e0f72a4 */ /* 0x000fe4000f8e021e */
[----:B------:R-:W-:Y:S02]  /*2ea0*/  USEL UR10, UR4, UR10, !UP3 ;  /* 0x0000000a040a7287 */ /* 0x000fe4000d800000 */
[----:B------:R-:W-:Y:S02]  /*2eb0*/  @!UP0 USHF.R.U32.HI UR9, URZ, UR11, UR9 ;  /* 0x0000000bff098299 */ /* 0x000fe40008011609 */
[----:B------:R-:W-:Y:S02]  /*2ec0*/  UIADD3 UR11, UPT, UPT, -UR10, URZ, URZ ;  /* 0x000000ff0a0b7290 */ /* 0x000fe4000fffe1ff */
[----:B------:R-:W-:Y:S02]  /*2ed0*/  @!UP0 USEL UR9, UR7, UR9, !UP3 ;  /* 0x0000000907098287 */ /* 0x000fe4000d800000 */
[----:B------:R-:W-:-:S02]  /*2ee0*/  UIMAD UR11, UR41, UR11, UR4 ;  /* 0x0000000b290b72a4 */ /* 0x000fc4000f8e0204 */
[----:B------:R-:W-:Y:S02]  /*2ef0*/  @!UP0 UIADD3 UR10, UPT, UPT, UR10, -UR9, URZ ;  /* 0x800000090a0a8290 */ /* 0x000fe4000fffe0ff */
[----:B------:R-:W-:Y:S02]  /*2f00*/  @!UP0 UIMAD UR9, UR11, UR8, UR9 ;  /* 0x000000080b0982a4 */ /* 0x000fe4000f8e0209 */
[----:B------:R-:W-:Y:S02]  /*2f10*/  @!UP0 UIMAD UR4, UR41, UR10, UR7 ;  /* 0x0000000a290482a4 */ /* 0x000fe4000f8e0207 */
[----:B------:R-:W-:Y:S02]  /*2f20*/  UIMAD UR8, UR20, UR12, UR31 ;  /* 0x0000000c140872a4 */ /* 0x000fe4000f8e021f */
[----:B------:R-:W-:Y:S01]  /*2f30*/  UIMAD UR30, UR4, UR14, UR15 ;  /* 0x0000000e041e72a4 */ /* 0x000fe2000f8e020f */
[----:B------:R-:W-:Y:S02]  /*2f40*/  @!UP0 UMOV UR7, UR9 ;  /* 0x0000000900078c82 */ /* 0x000fe40008000000 */
[----:B------:R-:W-:-:S12]  /*2f50*/  UIMAD UR31, UR7, UR20, UR8 ;  /* 0x00000014071f72a4 */ /* 0x000fd8000f8e0208 */
.L_x_41:
[----:B------:R-:W2:Y:S02]  /*2f60*/  LDCU UR4, c[0x0][0xb30] ;  /* 0x00016600ff0477ac */ /* 0x000ea40008000800 */
[----:B--2---:R-:W-:-:S09]  /*2f70*/  UISETP.NE.AND UP0, UPT, UR4, 0x1, UPT ;  /* 0x000000010400788c */ /* 0x004fd2000bf05270 */
[----:B------:R-:W-:Y:S05]  /*2f80*/  BRA.U UP0, `(.L_x_42) ;  /* 0x0000000100447547 */ /* 0x000fea000b800000 */
[----:B------:R-:W2:Y:S01]  /*2f90*/  LDCU.128 UR12, c[0x0][0xb10] ;  /* 0x00016200ff0c77ac */ /* 0x000ea20008000c00 */
[----:B------:R-:W3:Y:S01]  /*2fa0*/  LDCU UR16, c[0x0][0xb0c] ;  /* 0x00016180ff1077ac */ /* 0x000ee20008000800 */
[----:B------:R-:W4:Y:S01]  /*2fb0*/  LDCU UR17, c[0x0][0xb20] ;  /* 0x00016400ff1177ac */ /* 0x000f220008000800 */
[----:B--2---:R-:W-:Y:S02]  /*2fc0*/  UIMAD.WIDE.U32 UR10, UR31, UR12, URZ ;  /* 0x0000000c1f0a72a5 */ /* 0x004fe4000f8e00ff */
[----:B------:R-:W-:Y:S02]  /*2fd0*/  UIMAD.WIDE.U32 UR8, UR30, UR15, URZ ;  /* 0x0000000f1e0872a5 */ /* 0x000fe4000f8e00ff */
[----:B---3--:R-:W-:Y:S02]  /*2fe0*/  UISETP.NE.AND UP2, UPT, UR16, 0x1, UPT ;  /* 0x000000011000788c */ /* 0x008fe4000bf45270 */
[----:B------:R-:W-:Y:S01]  /*2ff0*/  UISETP.NE.AND UP0, UPT, UR14, 0x1, UPT ;  /* 0x000000010e00788c */ /* 0x000fe2000bf05270 */
[----:B------:R-:W-:-:S02]  /*3000*/  UMOV UR7, UR11 ;  /* 0x0000000b00077c82 */ /* 0x000fc40008000000 */
[----:B------:R-:W-:Y:S01]  /*3010*/  UMOV UR4, UR9 ;  /* 0x0000000900047c82 */ /* 0x000fe20008000000 */
[----:B------:R-:W-:Y:S02]  /*3020*/  USHF.R.U32.HI UR7, URZ, UR13, UR7 ;  /* 0x0000000dff077299 */ /* 0x000fe40008011607 */
[----:B----4-:R-:W-:Y:S02]  /*3030*/  USHF.R.U32.HI UR4, URZ, UR17, UR4 ;  /* 0x00000011ff047299 */ /* 0x010fe40008011604 */
[----:B------:R-:W-:Y:S02]  /*3040*/  USEL UR7, UR31, UR7, !UP2 ;  /* 0x000000071f077287 */ /* 0x000fe4000d000000 */
[----:B------:R-:W-:-:S04]  /*3050*/  USEL UR4, UR30, UR4, !UP0 ;  /* 0x000000041e047287 */ /* 0x000fc8000c000000 */
[----:B------:R-:W-:Y:S02]  /*3060*/  UIADD3 UR8, UPT, UPT, UR7, -UR4, URZ ;  /* 0x8000000407087290 */ /* 0x000fe4000fffe0ff */
[----:B------:R-:W-:Y:S02]  /*3070*/  UIADD3 UR4, UPT, UPT, -UR7, UR4, URZ ;  /* 0x0000000407047290 */ /* 0x000fe4000fffe1ff */
[----:B------:R-:W-:Y:S02]  /*3080*/  UIMAD UR30, UR8, UR14, UR30 ;  /* 0x0000000e081e72a4 */ /* 0x000fe4000f8e021e */
[----:B------:R-:W-:-:S12]  /*3090*/  UIMAD UR31, UR4, UR16, UR31 ;  /* 0x00000010041f72a4 */ /* 0x000fd8000f8e021f */
.L_x_42:
[----:B------:R-:W-:Y:S01]  /*30a0*/  VIADD R11, R11, 0x1 ;  /* 0x000000010b0b7836 */ /* 0x000fe20000000000 */
[----:B------:R-:W-:Y:S01]  /*30b0*/  R2UR UR4, R29 ;  /* 0x000000001d0472ca */ /* 0x000fe200000e0000 */
[----:B------:R-:W-:Y:S01]  /*30c0*/  UIADD3 UR48, UPT, UPT, UR30, UR61, URZ ;  /* 0x0000003d1e307290 */ /* 0x000fe2000fffe0ff */
[----:B------:R-:W-:Y:S02]  /*30d0*/  PLOP3.LUT P1, PT, PT, PT, PT, 0x80, 0x8 ;  /* 0x000000000008781c */ /* 0x000fe40003f2f070 */
[----:B------:R-:W-:-:S04]  /*30e0*/  ISETP.NE.AND P0, PT, R11, 0x2, PT ;  /* 0x000000020b00780c */ /* 0x000fc80003f05270 */
[----:B------:R-:W-:Y:S02]  /*30f0*/  SEL R3, RZ, 0x1, P0 ;  /* 0x00000001ff037807 */ /* 0x000fe40000000000 */
[----:B------:R-:W-:Y:S02]  /*3100*/  SEL R11, R11, RZ, P0 ;  /* 0x000000ff0b0b7207 */ /* 0x000fe40000000000 */
[----:B------:R-:W-:Y:S01]  /*3110*/  LOP3.LUT R10, R10, R3, RZ, 0x3c, !PT ;  /* 0x000000030a0a7212 */ /* 0x000fe200078e3cff */
[----:B------:R-:W-:Y:S01]  /*3120*/  UIADD3 UR49, UPT, UPT, UR31, UR4, URZ ;  /* 0x000000041f317290 */ /* 0x000fe2000fffe0ff */
[----:B------:R-:W-:Y:S05]  /*3130*/  BRA.U UP1, `(.L_x_43) ;  /* 0xfffffff1013c7547 */ /* 0x000fea000b83ffff */
[----:B-1----:R-:W-:Y:S01]  /*3140*/  HFMA2 R0, -RZ, RZ, 0, 0 ;  /* 0x00000000ff007431 */ /* 0x002fe200000001ff */
[----:B------:R-:W-:-:S12]  /*3150*/  UIADD3 UR9, UPT, UPT, UR6, 0x2c8, URZ ;  /* 0x000002c806097890 */ /* 0x000fd8000fffe0ff */
.L_x_48:
[----:B------:R-:W-:Y:S01]  /*3160*/  ULEA UR4, UR5, UR6, 0x3 ;  /* 0x0000000605047291 */ /* 0x000fe2000f8e18ff */
[----:B-1----:R-:W-:Y:S02]  /*3170*/  SHF.L.U32 R3, R12, 0x1f, RZ ;  /* 0x0000001f0c037819 */ /* 0x002fe400000006ff */
[----:B------:R-:W-:-:S06]  /*3180*/  ISETP.NE.AND P0, PT, R0, 0x58, PT ;  /* 0x000000580000780c */ /* 0x000fcc0003f05270 */
[----:B------:R-:W1:Y:S02]  /*3190*/  SYNCS.PHASECHK.TRANS64.TRYWAIT P1, [UR4+0x2c8], R3 ;  /* 0x0002c803ff0075a7 */ /* 0x000e640008021104 */
[----:B-1----:R-:W-:Y:S05]  /*31a0*/  @!P1 BRA `(.L_x_44) ;  /* 0x0000003800289947 */ /* 0x002fea0003800000 */
.L_x_104:
[----:B------:R-:W-:Y:S05]  /*31b0*/  @!P0 EXIT ;  /* 0x000000000000894d */ /* 0x000fea0003800000 */
[----:B------:R-:W-:-:S04]  /*31c0*/  UIADD3 UR4, UPT, UPT, UR5, 0x1, URZ ;  /* 0x0000000105047890 */ /* 0x000fc8000fffe0ff */
[----:B------:R-:W-:-:S04]  /*31d0*/  UISETP.NE.AND UP0, UPT, UR4, 0x59, UPT ;  /* 0x000000590400788c */ /* 0x000fc8000bf05270 */
[----:B------:R-:W-:Y:S02]  /*31e0*/  USEL UR8, URZ, 0x1, UP0 ;  /* 0x00000001ff087887 */ /* 0x000fe40008000000 */
[----:B------:R-:W-:-:S04]  /*31f0*/  USEL UR4, UR4, URZ, UP0 ;  /* 0x000000ff04047287 */ /* 0x000fc80008000000 */
[----:B------:R-:W-:Y:S01]  /*3200*/  ULEA UR7, UR4, UR9, 0x3 ;  /* 0x0000000904077291 */ /* 0x000fe2000f8e18ff */
[----:B------:R-:W-:-:S04]  /*3210*/  LOP3.LUT R12, R12, UR8, RZ, 0x3c, !PT ;  /* 0x000000080c0c7c12 */ /* 0x000fc8000f8e3cff */
[----:B-1----:R-:W-:-:S04]  /*3220*/  SHF.L.U32 R3, R12, 0x1f, RZ ;  /* 0x0000001f0c037819 */ /* 0x002fc800000006ff */
[----:B------:R-:W1:Y:S02]  /*3230*/  SYNCS.PHASECHK.TRANS64.TRYWAIT P0, [UR7], R3 ;  /* 0x00000003ff0075a7 */ /* 0x000e640008001107 */
[----:B-1----:R-:W-:Y:S05]  /*3240*/  @!P0 BRA `(.L_x_45) ;  /* 0x0000003800188947 */ /* 0x002fea0003800000 */
.L_x_106:
        /* <DEDUP_REMOVED lines=9> */
.L_x_108:
        /* <DEDUP_REMOVED lines=9> */
.L_x_110:
[----:B------:R-:W-:Y:S01]  /*3370*/  UIADD3 UR4, UPT, UPT, UR4, 0x1, URZ ;  /* 0x0000000104047890 */ /* 0x000fe2000fffe0ff */
[----:B------:R-:W-:-:S03]  /*3380*/  IADD3 R0, PT, PT, R0, 0x4, RZ ;  /* 0x0000000400007810 */ /* 0x000fc60007ffe0ff */
[----:B------:R-:W-:-:S04]  /*3390*/  UISETP.NE.AND UP0, UPT, UR4, 0x59, UPT ;  /* 0x000000590400788c */ /* 0x000fc8000bf05270 */
[----:B------:R-:W-:Y:S02]  /*33a0*/  USEL UR7, URZ, 0x1, UP0 ;  /* 0x00000001ff077887 */ /* 0x000fe40008000000 */
[----:B------:R-:W-:-:S04]  /*33b0*/  USEL UR5, UR4, URZ, UP0 ;  /* 0x000000ff04057287 */ /* 0x000fc80008000000 */
[----:B------:R-:W-:Y:S01]  /*33c0*/  LOP3.LUT R12, R12, UR7, RZ, 0x3c, !PT ;  /* 0x000000070c0c7c12 */ /* 0x000fe2000f8e3cff */
[----:B------:R-:W-:Y:S07]  /*33d0*/  BRA `(.L_x_48) ;  /* 0xfffffffc00607947 */ /* 0x000fee000383ffff */
.L_x_23:
[----:B------:R-:W-:-:S04]  /*33e0*/  UISETP.NE.AND UP0, UPT, UR51, URZ, UPT ;  /* 0x000000ff3300728c */ /* 0x000fc8000bf05270 */
[----:B------:R-:W-:-:S09]  /*33f0*/  UISETP.NE.OR UP0, UPT, UR18, 0x1, UP0 ;  /* 0x000000011200788c */ /* 0x000fd20008705670 */
[----:B------:R-:W-:Y:S05]  /*3400*/  BRA.U UP0, `(.L_x_49) ;  /* 0x0000000500487547 */ /* 0x000fea000b800000 */
[----:B------:R-:W-:Y:S01]  /*3410*/  ISETP.GE.U32.AND P2, PT, R0, 0x2, PT ;  /* 0x000000020000780c */ /* 0x000fe20003f46070 */
[----:B------:R-:W-:Y:S01]  /*3420*/  IMAD.MOV.U32 R12, RZ, RZ, 0x1 ;  /* 0x00000001ff0c7424 */ /* 0x000fe200078e00ff */
[----:B------:R-:W-:Y:S02]  /*3430*/  CS2R R10, SRZ ;  /* 0x00000000000a7805 */ /* 0x000fe4000001ff00 */
[----:B------:R-:W-:Y:S01]  /*3440*/  CS2R R8, SRZ ;  /* 0x0000000000087805 */ /* 0x000fe2000001ff00 */
[----:B------:R-:W-:Y:S01]  /*3450*/  UMOV UR6, 0x400 ;  /* 0x0000040000067882 */ /* 0x000fe20000000000 */
[----:B------:R-:W-:Y:S01]  /*3460*/  UMOV UR5, URZ ;  /* 0x000000ff00057c82 */ /* 0x000fe20008000000 */
[----:B------:R-:W-:-:S12]  /*3470*/  ULEA UR6, UR51, UR6, 0x18 ;  /* 0x0000000633067291 */ /* 0x000fd8000f8ec0ff */
.L_x_53:
[----:B------:R-:W-:Y:S02]  /*3480*/  LEA R2, R8, UR6, 0x3 ;  /* 0x0000000608027c11 */ /* 0x000fe4000f8e18ff */
[----:B------:R-:W-:-:S03]  /*3490*/  SHF.L.U32 R5, R9, 0x1f, RZ ;  /* 0x0000001f09057819 */ /* 0x000fc600000006ff */
[----:B------:R-:W-:Y:S01]  /*34a0*/  VIADD R4, R2, 0x620 ;  /* 0x0000062002047836 */ /* 0x000fe20000000000 */
[----:B------:R-:W2:Y:S02]  /*34b0*/  SYNCS.PHASECHK.TRANS64.TRYWAIT P0, [R2+URZ+0x610], R5 ;  /* 0x00061005020075a7 */ /* 0x000ea400080011ff */
[----:B--2---:R-:W-:Y:S05]  /*34c0*/  @!P0 BRA `(.L_x_50) ;  /* 0x0000003400c08947 */ /* 0x004fea0003800000 */
.L_x_111:
[----:B------:R-:W-:Y:S01]  /*34d0*/  ULEA UR4, UR5, UR6, 0x3 ;  /* 0x0000000605047291 */ /* 0x000fe2000f8e18ff */
[----:B------:R-:W-:Y:S02]  /*34e0*/  PRMT R4, RZ, 0x654, R4 ;  /* 0x00000654ff047816 */ /* 0x000fe40000000004 */
[----:B--2---:R-:W-:Y:S01]  /*34f0*/  SHF.L.U32 R5, R12, 0x1f, RZ ;  /* 0x0000001f0c057819 */ /* 0x004fe200000006ff */
[----:B------:R-:W-:Y:S01]  /*3500*/  UIADD3 UR7, UPT, UPT, UR4, 0x5b0, URZ ;  /* 0x000005b004077890 */ /* 0x000fe2000fffe0ff */
[----:B------:R2:W-:Y:S05]  /*3510*/  SYNCS.ARRIVE.TRANS64.RED.A1T0 RZ, [R4+URZ], RZ ;  /* 0x000000ff04ff79a7 */ /* 0x0005ea00081004ff */
[----:B------:R-:W-:Y:S01]  /*3520*/  IMAD.U32 R7, RZ, RZ, UR7 ;  /* 0x00000007ff077e24 */ /* 0x000fe2000f8e00ff */
[----:B------:R-:W3:Y:S04]  /*3530*/  SYNCS.PHASECHK.TRANS64.TRYWAIT P0, [UR4+0x5c0], R5 ;  /* 0x0005c005ff0075a7 */ /* 0x000ee80008001104 */
[----:B------:R-:W-:Y:S01]  /*3540*/  PRMT R6, R0, 0x654, R7 ;  /* 0x0000065400067816 */ /* 0x000fe20000000007 */
[----:B--2---:R-:W-:Y:S01]  /*3550*/  @!P2 IMAD.MOV.U32 R4, RZ, RZ, 0x10 ;  /* 0x00000010ff04a424 */ /* 0x004fe200078e00ff */
[----:B---3--:R-:W-:Y:S06]  /*3560*/  @!P0 BRA `(.L_x_51) ;  /* 0x0000003400ac8947 */ /* 0x008fec0003800000 */
.L_x_113:
[----:B------:R-:W-:Y:S01]  /*3570*/  ULEA UR8, UR5, UR6, 0x4 ;  /* 0x0000000605087291 */ /* 0x000fe2000f8e20ff */
[----:B------:R-:W-:Y:S01]  /*3580*/  SEL R3, R6, R3, !P2 ;  /* 0x0000000306037207 */ /* 0x000fe20005000000 */
[----:B------:R-:W-:Y:S01]  /*3590*/  UIADD3 UR9, UPT, UPT, UR4, 0x5b0, URZ ;  /* 0x000005b004097890 */ /* 0x000fe2000fffe0ff */
[----:B--2---:R-:W-:Y:S01]  /*35a0*/  LEA R2, R11, UR6, 0x3 ;  /* 0x000000060b027c11 */ /* 0x004fe2000f8e18ff */
[----:B------:R-:W-:Y:S01]  /*35b0*/  UIADD3 UR8, UPT, UPT, UR8, 0x640, URZ ;  /* 0x0000064008087890 */ /* 0x000fe2000fffe0ff */
[----:B------:R-:W-:Y:S01]  /*35c0*/  SHF.L.U32 R5, R10, 0x1f, RZ ;  /* 0x0000001f0a057819 */ /* 0x000fe200000006ff */
[----:B------:R2:W-:Y:S01]  /*35d0*/  @!P2 SYNCS.ARRIVE.TRANS64.RED RZ, [R3+URZ], R4 ;  /* 0x0000000403ffa9a7 */ /* 0x0005e200080004ff */
[----:B------:R-:W-:Y:S01]  /*35e0*/  UIADD3 UR4, UPT, UPT, UR5, 0x1, URZ ;  /* 0x0000000105047890 */ /* 0x000fe2000fffe0ff */
[----:B------:R-:W-:-:S03]  /*35f0*/  VIADD R8, R8, 0x1 ;  /* 0x0000000108087836 */ /* 0x000fc60000000000 */
[----:B------:R-:W-:Y:S02]  /*3600*/  UISETP.NE.AND UP0, UPT, UR4, 0x2, UPT ;  /* 0x000000020400788c */ /* 0x000fe4000bf05270 */
[----:B------:R-:W-:Y:S06]  /*3610*/  UGETNEXTWORKID.BROADCAST [UR8], [UR9] ;  /* 0x00000000080073ca */ /* 0x000fec0008000100 */
[----:B------:R-:W-:Y:S01]  /*3620*/  USEL UR7, URZ, 0x1, UP0 ;  /* 0x00000001ff077887 */ /* 0x000fe20008000000 */
[----:B------:R-:W-:Y:S01]  /*3630*/  ISETP.NE.AND P0, PT, R8, 0x2, PT ;  /* 0x000000020800780c */ /* 0x000fe20003f05270 */
[----:B------:R-:W-:Y:S01]  /*3640*/  USEL UR5, UR4, URZ, UP0 ;  /* 0x000000ff04057287 */ /* 0x000fe20008000000 */
[----:B------:R-:W3:Y:S03]  /*3650*/  SYNCS.PHASECHK.TRANS64.TRYWAIT P1, [R2+URZ+0x5b0], R5 ;  /* 0x0005b005020075a7 */ /* 0x000ee600080211ff */
[----:B------:R-:W-:Y:S01]  /*3660*/  LOP3.LUT R12, R12, UR7, RZ, 0x3c, !PT ;  /* 0x000000070c0c7c12 */ /* 0x000fe2000f8e3cff */
[----:B--23--:R-:W-:Y:S07]  /*3670*/  @!P1 BRA `(.L_x_52) ;  /* 0x0000003400809947 */ /* 0x00cfee0003800000 */
.L_x_114:
[C---:B------:R-:W-:Y:S01]  /*3680*/  LEA R4, R11.reuse, UR6, 0x4 ;  /* 0x000000060b047c11 */ /* 0x040fe2000f8e20ff */
[----:B--2---:R-:W-:Y:S01]  /*3690*/  VIADD R2, R2, 0x5c0 ;  /* 0x000005c002027836 */ /* 0x004fe20000000000 */
[----:B------:R-:W-:Y:S01]  /*36a0*/  SEL R8, R8, RZ, P0 ;  /* 0x000000ff08087207 */ /* 0x000fe20000000000 */
[----:B------:R-:W-:-:S03]  /*36b0*/  VIADD R11, R11, 0x1 ;  /* 0x000000010b0b7836 */ /* 0x000fc60000000000 */
[----:B------:R-:W2:Y:S01]  /*36c0*/  LDS.128 R4, [R4+0x640] ;  /* 0x0006400004047984 */ /* 0x000ea20000000c00 */
[----:B------:R-:W-:Y:S02]  /*36d0*/  PRMT R2, RZ, 0x654, R2 ;  /* 0x00000654ff027816 */ /* 0x000fe40000000002 */
[C---:B------:R-:W-:Y:S01]  /*36e0*/  ISETP.NE.AND P1, PT, R11.reuse, 0x2, PT ;  /* 0x000000020b00780c */ /* 0x040fe20003f25270 */
[----:B------:R-:W-:Y:S01]  /*36f0*/  @!PT LDS RZ, [RZ] ;  /* 0x00000000fffff984 */ /* 0x000fe20000000800 */
[----:B------:R-:W-:Y:S01]  /*3700*/  @!PT LDS RZ, [RZ] ;  /* 0x00000000fffff984 */ /* 0x000fe20000000800 */
[----:B------:R-:W-:Y:S01]  /*3710*/  @!PT LDS RZ, [RZ] ;  /* 0x00000000fffff984 */ /* 0x000fe20000000800 */
[----:B------:R-:W-:Y:S01]  /*3720*/  @!PT LDS RZ, [RZ] ;  /* 0x00000000fffff984 */ /* 0x000fe20000000800 */
[----:B------:R3:W-:Y:S06]  /*3730*/  MEMBAR.ALL.CTA ;  /* 0x0000000000007992 */ /* 0x0007ec0000008000 */
[----:B---3--:R-:W3:Y:S01]  /*3740*/  FENCE.VIEW.ASYNC.S ;  /* 0x00000000000073c6 */ /* 0x008ee20000000000 */
[----:B------:R-:W-:Y:S01]  /*3750*/  SEL R11, R11, RZ, P1 ;  /* 0x000000ff0b0b7207 */ /* 0x000fe20000800000 */
[----:B---3--:R3:W-:Y:S01]  /*3760*/  SYNCS.ARRIVE.TRANS64.RED.A1T0 RZ, [R2+URZ], RZ ;  /* 0x000000ff02ff79a7 */ /* 0x0087e200081004ff */
[----:B--2---:R-:W-:-:S02]  /*3770*/  LOP3.LUT P3, RZ, R6, 0x1, RZ, 0xc0, !PT ;  /* 0x0000000106ff7812 */ /* 0x004fc4000786c0ff */
[----:B------:R-:W-:-:S04]  /*3780*/  SEL R5, RZ, 0x1, P1 ;  /* 0x00000001ff057807 */ /* 0x000fc80000800000 */
[----:B------:R-:W-:Y:S02]  /*3790*/  LOP3.LUT R10, R10, R5, RZ, 0x3c, !PT ;  /* 0x000000050a0a7212 */ /* 0x000fe400078e3cff */
[----:B---3--:R-:W-:-:S04]  /*37a0*/  SEL R2, RZ, 0x1, P0 ;  /* 0x00000001ff027807 */ /* 0x008fc80000000000 */
[----:B------:R-:W-:Y:S01]  /*37b0*/  LOP3.LUT R9, R9, R2, RZ, 0x3c, !PT ;  /* 0x0000000209097212 */ /* 0x000fe200078e3cff */
[----:B------:R-:W-:Y:S06]  /*37c0*/  @P3 BRA `(.L_x_53) ;  /* 0xfffffffc002c3947 */ /* 0x000fec000383ffff */
[----:B------:R-:W-:Y:S01]  /*37d0*/  ULEA UR4, UR5, UR6, 0x3 ;  /* 0x0000000605047291 */ /* 0x000fe2000f8e18ff */
[----:B------:R-:W-:-:S08]  /*37e0*/  SHF.L.U32 R3, R12, 0x1f, RZ ;  /* 0x0000001f0c037819 */ /* 0x000fd000000006ff */
[----:B------:R-:W2:Y:S02]  /*37f0*/  SYNCS.PHASECHK.TRANS64 P0, [UR4+0x5c0], R3 ;  /* 0x0005c003ff0075a7 */ /* 0x000ea40008001004 */
[----:B--2---:R-:W-:Y:S05]  /*3800*/  @P0 BRA `(.L_x_54) ;  /* 0x0000000000080947 */ /* 0x004fea0003800000 */
[----:B------:R-:W2:Y:S02]  /*3810*/  SYNCS.PHASECHK.TRANS64.TRYWAIT P0, [UR4+0x5c0], R3 ;  /* 0x0005c003ff0075a7 */ /* 0x000ea40008001104 */
[----:B--2---:R-:W-:Y:S05]  /*3820*/  @!P0 BRA `(.L_x_55) ;  /* 0x0000003400288947 */ /* 0x004fea0003800000 */
.L_x_54:
[----:B------:R-:W-:-:S04]  /*3830*/  UIADD3 UR7, UPT, UPT, UR5, 0x1, URZ ;  /* 0x0000000105077890 */ /* 0x000fc8000fffe0ff */
[----:B------:R-:W-:-:S04]  /*3840*/  UISETP.NE.AND UP0, UPT, UR7, 0x2, UPT ;  /* 0x000000020700788c */ /* 0x000fc8000bf05270 */
[----:B------:R-:W-:Y:S02]  /*3850*/  USEL UR8, URZ, 0x1, UP0 ;  /* 0x00000001ff087887 */ /* 0x000fe40008000000 */
[----:B------:R-:W-:-:S04]  /*3860*/  USEL UR7, UR7, URZ, UP0 ;  /* 0x000000ff07077287 */ /* 0x000fc80008000000 */
[----:B------:R-:W-:Y:S01]  /*3870*/  ULEA UR7, UR7, UR6, 0x3 ;  /* 0x0000000607077291 */ /* 0x000fe2000f8e18ff */
[----:B--2---:R-:W-:-:S04]  /*3880*/  LOP3.LUT R3, R12, UR8, RZ, 0x3c, !PT ;  /* 0x000000080c037c12 */ /* 0x004fc8000f8e3cff */
[----:B------:R-:W-:-:S04]  /*3890*/  SHF.L.U32 R0, R3, 0x1f, RZ ;  /* 0x0000001f03007819 */ /* 0x000fc800000006ff */
[----:B------:R-:W2:Y:S02]  /*38a0*/  SYNCS.PHASECHK.TRANS64 P0, [UR7+0x5c0], R0 ;  /* 0x0005c000ff0075a7 */ /* 0x000ea40008001007 */
[----:B-12---:R-:W-:Y:S05]  /*38b0*/  @P0 EXIT ;  /* 0x000000000000094d */ /* 0x006fea0003800000 */
[----:B------:R-:W-:Y:S02]  /*38c0*/  SHF.L.U32 R3, R3, 0x1f, RZ ;  /* 0x0000001f03037819 */ /* 0x000fe400000006ff */
[----:B------:R-:W-:-:S07]  /*38d0*/  MOV R0, UR7 ;  /* 0x0000000700007c02 */ /* 0x000fce0008000f00 */
.L_x_56:
[----:B-1----:R1:W2:Y:S02]  /*38e0*/  SYNCS.PHASECHK.TRANS64.TRYWAIT P0, [R0+URZ+0x5c0], R3 ;  /* 0x0005c003000075a7 */ /* 0x0022a400080011ff */
[----:B--2---:R-:W-:Y:S05]  /*38f0*/  @!P0 NANOSLEEP.SYNCS 0x989680 ;  /* 0x009896800000895d */ /* 0x004fea0003900000 */
[----:B------:R-:W2:Y:S02]  /*3900*/  @!P0 SYNCS.PHASECHK.TRANS64 P0, [R0+URZ+0x5c0], R3 ;  /* 0x0005c003000085a7 */ /* 0x000ea400080010ff */
[----:B--2---:R-:W-:Y:S05]  /*3910*/  @P0 EXIT ;  /* 0x000000000000094d */ /* 0x004fea0003800000 */
[----:B------:R-:W-:Y:S05]  /*3920*/  BRA `(.L_x_56) ;  /* 0xfffffffc00ec7947 */ /* 0x000fea000383ffff */
.L_x_49:
[----:B------:R-:W-:Y:S05]  /*3930*/  BRA.U UP5, `(.L_x_57) ;  /* 0x0000000d05807547 */ /* 0x000fea000b800000 */
[----:B------:R-:W-:Y:S01]  /*3940*/  UMOV UR4, 0x40 ;  /* 0x0000004000047882 */ /* 0x000fe20000000000 */
[----:B------:R-:W-:Y:S01]  /*3950*/  NOP ;  /* 0x0000000000007918 */ /* 0x000fe20000000000 */
[----:B------:R-:W-:Y:S01]  /*3960*/  ULEA UR5, UR51, UR4, 0x18 ;  /* 0x0000000433057291 */ /* 0x000fe2000f8ec0ff */
[----:B------:R-:W-:Y:S02]  /*3970*/  UMOV UR6, 0x400 ;  /* 0x0000040000067882 */ /* 0x000fe40000000000 */
[----:B------:R-:W-:-:S06]  /*3980*/  ULEA UR6, UR51, UR6, 0x18 ;  /* 0x0000000633067291 */ /* 0x000fcc000f8ec0ff */
[----:B------:R-:W2:Y:S02]  /*3990*/  LDS.U8 R0, [UR5+0x1c] ;  /* 0x00001c05ff007984 */ /* 0x000ea40008000000 */
[----:B--2---:R-:W-:-:S13]  /*39a0*/  ISETP.NE.AND P0, PT, R0, RZ, PT ;  /* 0x000000ff0000720c */ /* 0x004fda0003f05270 */
[----:B------:R-:W-:Y:S05]  /*39b0*/  @P0 BRA `(.L_x_58) ;  /* 0x0000000000580947 */ /* 0x000fea0003800000 */
[----:B------:R-:W-:-:S13]  /*39c0*/  ELECT P0, URZ, PT ;  /* 0x0000000000ff782f */ /* 0x000fda0003800000 */
[----:B------:R-:W-:Y:S05]  /*39d0*/  @!P0 BRA `(.L_x_59) ;  /* 0x0000000000608947 */ /* 0x000fea0003800000 */
[----:B------:R-:W-:Y:S01]  /*39e0*/  UMOV UR4, 0x10 ;  /* 0x0000001000047882 */ /* 0x000fe20000000000 */
[----:B------:R-:W-:Y:S01]  /*39f0*/  HFMA2 R0, -RZ, RZ, 0, 5.9604644775390625e-08 ;  /* 0x00000001ff007431 */ /* 0x000fe200000001ff */
[----:B------:R-:W-:-:S03]  /*3a00*/  MOV R3, 0xffff ;  /* 0x0000ffff00037802 */ /* 0x000fc60000000f00 */
[----:B------:R-:W-:Y:S04]  /*3a10*/  DEPBAR.LE SB2, 0x36 ;  /* 0x0000ad800000791a */ /* 0x000fe80000000000 */
[----:B------:R-:W2:Y:S02]  /*3a20*/  UTCATOMSWS.FIND_AND_SET.ALIGN UP0, UR4, UR4 ;  /* 0x00000004000475e3 */ /* 0x000ea40008000800 */
[----:B--2---:R-:W-:Y:S01]  /*3a30*/  MOV R4, UR4 ;  /* 0x0000000400047c02 */ /* 0x004fe20008000f00 */
[----:B------:R-:W-:Y:S06]  /*3a40*/  BRA.U UP0, `(.L_x_60) ;  /* 0x0000000100187547 */ /* 0x000fec000b800000 */
.L_x_61:
[----:B------:R-:W-:Y:S05]  /*3a50*/  NANOSLEEP 0x64 ;  /* 0x000000640000795d */ /* 0x000fea0003800000 */
[----:B------:R-:W-:-:S05]  /*3a60*/  UMOV UR4, 0x10 ;  /* 0x0000001000047882 */ /* 0x000fca0000000000 */
[----:B------:R-:W-:Y:S04]  /*3a70*/  DEPBAR.LE SB2, 0x36 ;  /* 0x0000ad800000791a */ /* 0x000fe80000000000 */
[----:B------:R-:W2:Y:S02]  /*3a80*/  UTCATOMSWS.FIND_AND_SET.ALIGN UP0, UR4, UR4 ;  /* 0x00000004000475e3 */ /* 0x000ea40008000800 */
[----:B--2---:R-:W-:Y:S01]  /*3a90*/  MOV R4, UR4 ;  /* 0x0000000400047c02 */ /* 0x004fe20008000f00 */
[----:B------:R-:W-:Y:S05]  /*3aa0*/  BRA.U !UP0, `(.L_x_61) ;  /* 0xfffffffd08e87547 */ /* 0x000fea000b83ffff */
.L_x_60:
[-C--:B------:R-:W-:Y:S02]  /*3ab0*/  SHF.L.U32 R3, R3, R4.reuse, RZ ;  /* 0x0000000403037219 */ /* 0x080fe400000006ff */
[----:B------:R-:W-:Y:S01]  /*3ac0*/  SHF.L.U32 R0, R0, R4, RZ ;  /* 0x0000000400007219 */ /* 0x000fe200000006ff */
[----:B------:R-:W-:Y:S02]  /*3ad0*/  IMAD.SHL.U32 R4, R4, 0x20, RZ ;  /* 0x0000002004047824 */ /* 0x000fe400078e00ff */
[----:B------:R2:W-:Y:S04]  /*3ae0*/  ATOMS.OR RZ, [UR5+0x14], R3 ;  /* 0x00001403ffff798c */ /* 0x0005e8000b000005 */
[----:B------:R2:W-:Y:S04]  /*3af0*/  ATOMS.OR RZ, [UR5+0x18], R0 ;  /* 0x00001800ffff798c */ /* 0x0005e8000b000005 */
[----:B------:R2:W-:Y:S01]  /*3b00*/  STS [UR6+0x660], R4 ;  /* 0x00066004ff007988 */ /* 0x0005e20008000806 */
[----:B------:R-:W-:Y:S05]  /*3b10*/  BRA `(.L_x_59) ;  /* 0x0000000000107947 */ /* 0x000fea0003800000 */
.L_x_58:
[----:B------:R-:W-:Y:S02]  /*3b20*/  MOV R0, 0xffffffff ;  /* 0xffffffff00007802 */ /* 0x000fe40000000f00 */
[----:B------:R-:W-:-:S03]  /*3b30*/  MOV R4, 0x3b60 ;  /* 0x00003b6000047802 */ /* 0x000fc60000000f00 */
[----:B------:R2:W-:Y:S04]  /*3b40*/  STS [UR6+0x660], R0 ;  /* 0x00066000ff007988 */ /* 0x0005e80008000806 */
[----:B-12--5:R-:W-:Y:S05]  /*3b50*/  CALL.REL.NOINC `($__internal_1_$__cuda_sm10x_tcgen05_guardrail_trap_phase_invalid_during_alloc) ;  /* 0x0000003400ac7944 */ /* 0x026fea0003c00000 */
.L_x_59:
[----:B------:R-:W-:Y:S05]  /*3b60*/  WARPSYNC.ALL ;  /* 0x0000000000007948 */ /* 0x000fea0003800000 */
[----:B------:R-:W3:Y:S01]  /*3b70*/  S2UR UR4, SR_CgaCtaId ;  /* 0x00000000000479c3 */ /* 0x000ee20000008800 */
[----:B------:R-:W-:Y:S01]  /*3b80*/  UMOV UR13, 0x400 ;  /* 0x00000400000d7882 */ /* 0x000fe20000000000 */
[----:B------:R-:W-:-:S06]  /*3b90*/  NOP ;  /* 0x0000000000007918 */ /* 0x000fcc0000000000 */
[----:B------:R-:W-:Y:S06]  /*3ba0*/  BAR.ARV 0x6, 0xa0 ;  /* 0x0182800000007b1d */ /* 0x000fec0000002000 */
[----:B------:R-:W4:Y:S01]  /*3bb0*/  LDCU UR5, c[0x0][0x38c] ;  /* 0x00007180ff0577ac */ /* 0x000f220008000800 */
[----:B------:R-:W-:Y:S01]  /*3bc0*/  LOP3.LUT R2, R2, 0xffff, RZ, 0xc0, !PT ;  /* 0x0000ffff02027812 */ /* 0x000fe200078ec0ff */
[----:B------:R-:W-:Y:S01]  /*3bd0*/  IMAD.MOV.U32 R11, RZ, RZ, 0x1 ;  /* 0x00000001ff0b7424 */ /* 0x000fe200078e00ff */
[----:B------:R-:W-:Y:S01]  /*3be0*/  CS2R R8, SRZ ;  /* 0x0000000000087805 */ /* 0x000fe2000001ff00 */
[----:B------:R-:W1:Y:S01]  /*3bf0*/  LDCU UR8, c[0x0][0x38c] ;  /* 0x00007180ff0877ac */ /* 0x000e620008000800 */
[----:B------:R-:W-:Y:S01]  /*3c00*/  R2UR UR15, R2 ;  /* 0x00000000020f72ca */ /* 0x000fe200000e0000 */
[----:B------:R-:W-:Y:S01]  /*3c10*/  IMAD.MOV.U32 R10, RZ, RZ, RZ ;  /* 0x000000ffff0a7224 */ /* 0x000fe200078e00ff */
[----:B------:R-:W-:Y:S01]  /*3c20*/  UMOV UR18, URZ ;  /* 0x000000ff00127c82 */ /* 0x000fe20008000000 */
[----:B------:R-:W-:Y:S01]  /*3c30*/  UMOV UR10, URZ ;  /* 0x000000ff000a7c82 */ /* 0x000fe20008000000 */
[----:B---3--:R-:W-:Y:S01]  /*3c40*/  ULEA UR13, UR4, UR13, 0x18 ;  /* 0x0000000d040d7291 */ /* 0x008fe2000f8ec0ff */
[----:B------:R-:W-:Y:S01]  /*3c50*/  UMOV UR20, 0x0 ;  /* 0x0000000000147882 */ /* 0x000fe20000000000 */
[----:B------:R-:W-:-:S02]  /*3c60*/  UMOV UR21, 0x40404a0 ;  /* 0x040404a000157882 */ /* 0x000fc40000000000 */
[----:B------:R-:W-:Y:S02]  /*3c70*/  UIADD3 UR6, UPT, UPT, UR13, 0xf00, URZ ;  /* 0x00000f000d067890 */ /* 0x000fe4000fffe0ff */
[----:B------:R-:W-:Y:S02]  /*3c80*/  UIADD3 UR7, UPT, UPT, UR13, 0x2d700, URZ ;  /* 0x0002d7000d077890 */ /* 0x000fe4000fffe0ff */
[----:B----4-:R-:W-:Y:S01]  /*3c90*/  UIADD3 UR5, UPT, UPT, UR5, 0x1f, URZ ;  /* 0x0000001f05057890 */ /* 0x010fe2000fffe0ff */
[----:B--2---:R-:W2:Y:S01]  /*3ca0*/  LDS R0, [UR13+0x660] ;  /* 0x0006600dff007984 */ /* 0x004ea20008000800 */
[----:B------:R-:W-:Y:S02]  /*3cb0*/  USHF.R.U32.HI UR6, URZ, 0x4, UR6 ;  /* 0x00000004ff067899 */ /* 0x000fe40008011606 */
[----:B------:R-:W-:Y:S02]  /*3cc0*/  USHF.R.S32.HI UR4, URZ, 0x1f, UR5 ;  /* 0x0000001fff047899 */ /* 0x000fe40008011405 */
[----:B------:R-:W-:-:S02]  /*3cd0*/  ULOP3.LUT UR6, UR6, 0x3fff, URZ, 0xc0, !UPT ;  /* 0x00003fff06067892 */ /* 0x000fc4000f8ec0ff */
[----:B------:R-:W-:Y:S02]  /*3ce0*/  ULEA.HI UR4, UR4, UR5, URZ, 0x5 ;  /* 0x0000000504047291 */ /* 0x000fe4000f8f28ff */
[----:B------:R-:W-:Y:S02]  /*3cf0*/  USHF.R.U32.HI UR5, URZ, 0x4, UR7 ;  /* 0x00000004ff057899 */ /* 0x000fe40008011607 */
[----:B------:R-:W-:Y:S02]  /*3d00*/  USHF.R.S32.HI UR22, URZ, 0x5, UR4 ;  /* 0x00000005ff167899 */ /* 0x000fe40008011404 */
[----:B------:R-:W-:Y:S02]  /*3d10*/  ULOP3.LUT UR5, UR5, 0x3fff, URZ, 0xc0, !UPT ;  /* 0x00003fff05057892 */ /* 0x000fe4000f8ec0ff */
[----:B------:R-:W-:Y:S02]  /*3d20*/  UISETP.LT.AND UP0, UPT, UR22, 0x1, UPT ;  /* 0x000000011600788c */ /* 0x000fe4000bf01270 */
[----:B------:R-:W-:-:S02]  /*3d30*/  ULOP3.LUT UR16, UR6, 0x10000, URZ, 0xfc, !UPT ;  /* 0x0001000006107892 */ /* 0x000fc4000f8efcff */
[----:B------:R-:W-:Y:S02]  /*3d40*/  USEL UR23, UR22, 0x1, !UP0 ;  /* 0x0000000116177887 */ /* 0x000fe4000c000000 */
[----:B------:R-:W-:Y:S02]  /*3d50*/  ULOP3.LUT UR17, UR5, 0x10000, URZ, 0xfc, !UPT ;  /* 0x0001000005117892 */ /* 0x000fe4000f8efcff */
[----:B------:R-:W-:Y:S02]  /*3d60*/  UIADD3 UR23, UPT, UPT, -UR23, URZ, URZ ;  /* 0x000000ff17177290 */ /* 0x000fe4000fffe1ff */
[----:B-1----:R-:W-:Y:S01]  /*3d70*/  UISETP.GE.AND UP4, UPT, UR8, 0x1, UPT ;  /* 0x000000010800788c */ /* 0x002fe2000bf86270 */
[----:B--2---:R-:W-:-:S15]  /*3d80*/  R2UR UR24, R0 ;  /* 0x00000000001872ca */ /* 0x004fde00000e0000 */
.L_x_68:
[----:B------:R-:W-:Y:S02]  /*3d90*/  LEA R0, R10, UR13, 0x3 ;  /* 0x0000000d0a007c11 */ /* 0x000fe4000f8e18ff */
[----:B------:R-:W-:Y:S02]  /*3da0*/  SHF.L.U32 R5, R9, 0x1f, RZ ;  /* 0x0000001f09057819 */ /* 0x000fe400000006ff */
[----:B------:R-:W-:Y:S01]  /*3db0*/  PLOP3.LUT P0, PT, PT, PT, UP4, 0x80, 0x8 ;  /* 0x000000000008781c */ /* 0x000fe20003f0f048 */
[----:B------:R-:W-:Y:S01]  /*3dc0*/  VIADD R3, R0, 0x5c0 ;  /* 0x000005c000037836 */ /* 0x000fe20000000000 */
[----:B-1----:R-:W1:Y:S02]  /*3dd0*/  SYNCS.PHASECHK.TRANS64.TRYWAIT P1, [R0+URZ+0x5b0], R5 ;  /* 0x0005b005000075a7 */ /* 0x002e6400080211ff */
[----:B-1-3--:R-:W-:Y:S09]  /*3de0*/  @!P1 BRA `(.L_x_62) ;  /* 0x0000002c00d09947 */ /* 0x00aff20003800000 */
.L_x_116:
[----:B------:R-:W-:Y:S01]  /*3df0*/  LEA R4, R10, UR13, 0x4 ;  /* 0x0000000d0a047c11 */ /* 0x000fe2000f8e20ff */
[----:B------:R-:W-:Y:S01]  /*3e00*/  @UP4 ULEA UR4, UR10, UR13, 0x3 ;  /* 0x0000000d0a044291 */ /* 0x000fe2000f8e18ff */
[----:B------:R-:W-:Y:S01]  /*3e10*/  PLOP3.LUT P2, PT, PT, PT, PT, 0x80, 0x8 ;  /* 0x000000000008781c */ /* 0x000fe20003f4f070 */
[----:B------:R-:W-:Y:S01]  /*3e20*/  ULEA UR19, UR18, UR13, 0x3 ;  /* 0x0000000d12137291 */ /* 0x000fe2000f8e18ff */
[----:B------:R-:W-:Y:S02]  /*3e30*/  PRMT R3, RZ, 0x654, R3 ;  /* 0x00000654ff037816 */ /* 0x000fe40000000003 */
[----:B-1----:R-:W1:Y:S01]  /*3e40*/  LDS.128 R4, [R4+0x640] ;  /* 0x0006400004047984 */ /* 0x002e620000000c00 */
[----:B------:R-:W-:Y:S02]  /*3e50*/  @P0 SHF.L.U32 R2, R8, 0x1f, RZ ;  /* 0x0000001f08020819 */ /* 0x000fe400000006ff */
[----:B------:R-:W-:Y:S01]  /*3e60*/  SHF.L.U32 R0, R11, 0x1f, RZ ;  /* 0x0000001f0b007819 */ /* 0x000fe200000006ff */
[----:B------:R-:W-:Y:S01]  /*3e70*/  @!PT LDS RZ, [RZ] ;  /* 0x00000000fffff984 */ /* 0x000fe20000000800 */
[----:B------:R-:W-:Y:S01]  /*3e80*/  @!PT LDS RZ, [RZ] ;  /* 0x00000000fffff984 */ /* 0x000fe20000000800 */
[----:B------:R-:W-:Y:S01]  /*3e90*/  @!PT LDS RZ, [RZ] ;  /* 0x00000000fffff984 */ /* 0x000fe20000000800 */
[----:B------:R-:W-:Y:S01]  /*3ea0*/  @!PT LDS RZ, [RZ] ;  /* 0x00000000fffff984 */ /* 0x000fe20000000800 */
[----:B------:R2:W-:Y:S06]  /*3eb0*/  MEMBAR.ALL.CTA ;  /* 0x0000000000007992 */ /* 0x0005ec0000008000 */
[----:B--2---:R-:W2:Y:S02]  /*3ec0*/  FENCE.VIEW.ASYNC.S ;  /* 0x00000000000073c6 */ /* 0x004ea40000000000 */
[----:B--2---:R2:W-:Y:S01]  /*3ed0*/  SYNCS.ARRIVE.TRANS64.RED.A1T0 RZ, [R3+URZ], RZ ;  /* 0x000000ff03ff79a7 */ /* 0x0045e200081004ff */
[----:B------:R2:W3:Y:S01]  /*3ee0*/  @P0 SYNCS.PHASECHK.TRANS64.TRYWAIT P2, [UR4], R2 ;  /* 0x00000002ff0005a7 */ /* 0x0004e20008041104 */
[----:B-1----:R-:W-:Y:S01]  /*3ef0*/  LOP3.LUT P1, RZ, R6, 0x1, RZ, 0xc0, !PT ;  /* 0x0000000106ff7812 */ /* 0x002fe2000782c0ff */
[----:B------:R-:W1:Y:S02]  /*3f00*/  SYNCS.PHASECHK.TRANS64.TRYWAIT P0, [UR19+0x5f0], R0 ;  /* 0x0005f000ff0075a7 */ /* 0x000e640008001113 */
[----:B-123--:R-:W-:Y:S10]  /*3f10*/  @!P0 BRA `(.L_x_63) ;  /* 0x0000002c00988947 */ /* 0x00eff40003800000 */
.L_x_118:
[----:B------:R-:W-:Y:S01]  /*3f20*/  IADD3 R10, PT, PT, R10, 0x1, RZ ;  /* 0x000000010a0a7810 */ /* 0x000fe20007ffe0ff */
[----:B------:R-:W-:Y:S06]  /*3f30*/  BRA.U !UP4, `(.L_x_64) ;  /* 0x000000010ca07547 */ /* 0x000fec000b800000 */
[----:B------:R-:W-:Y:S02]  /*3f40*/  ULEA.HI UR4, UR18, UR18, URZ, 0x1 ;  /* 0x0000001212047291 */ /* 0x000fe4000f8f08ff */
[----:B------:R-:W-:Y:S02]  /*3f50*/  UPLOP3.LUT UP2, UPT, UPT, UPT, UPT, 0x40, 0x4 ;  /* 0x000000000004789c */ /* 0x000fe40003f4e870 */
[----:B------:R-:W-:Y:S02]  /*3f60*/  USHF.L.U32 UR5, UR4, 0x3, URZ ;  /* 0x0000000304057899 */ /* 0x000fe400080006ff */
[----:B------:R-:W-:Y:S02]  /*3f70*/  ULOP3.LUT UR14, UR4, 0xffe, URZ, 0xc0, !UPT ;  /* 0x00000ffe040e7892 */ /* 0x000fe4000f8ec0ff */
[----:B------:R-:W-:Y:S02]  /*3f80*/  ULOP3.LUT UR4, UR5, 0xfffffff0, URZ, 0xc0, !UPT ;  /* 0xfffffff005047892 */ /* 0x000fe4000f8ec0ff */
[----:B------:R-:W-:-:S02]  /*3f90*/  UIADD3 UR14, UPT, UPT, -UR14, UR18, URZ ;  /* 0x000000120e0e7290 */ /* 0x000fc4000fffe1ff */
[----:B------:R-:W-:Y:S01]  /*3fa0*/  UIADD3 UR4, UPT, UPT, UR24, UR4, URZ ;  /* 0x0000000418047290 */ /* 0x000fe2000fffe0ff */
[----:B------:R-:W-:Y:S01]  /*3fb0*/  UMOV UR12, UR23 ;  /* 0x00000017000c7c82 */ /* 0x000fe20008000000 */
[----:B------:R-:W-:Y:S02]  /*3fc0*/  UMOV UR11, UR22 ;  /* 0x00000016000b7c82 */ /* 0x000fe40008000000 */
[----:B------:R-:W-:Y:S01]  /*3fd0*/  ULEA UR14, UR14, UR4, 0x14 ;  /* 0x000000040e0e7291 */ /* 0x000fe2000f8ea0ff */
[----:B------:R-:W-:-:S11]  /*3fe0*/  UMOV UR5, UR10 ;  /* 0x0000000a00057c82 */ /* 0x000fd60008000000 */
.L_x_67:
[----:B------:R-:W-:Y:S02]  /*3ff0*/  UIADD3 UR12, UPT, UPT, UR12, 0x1, URZ ;  /* 0x000000010c0c7890 */ /* 0x000fe4000fffe0ff */
[----:B--2---:R-:W-:Y:S02]  /*4000*/  ULEA UR6, UR5, UR13, 0x3 ;  /* 0x0000000d05067291 */ /* 0x004fe4000f8e18ff */
[----:B------:R-:W-:Y:S01]  /*4010*/  UISETP.NE.AND UP3, UPT, UR12, URZ, UPT ;  /* 0x000000ff0c00728c */ /* 0x000fe2000bf65270 */
[----:B---3--:R-:W-:Y:S10]  /*4020*/  @P2 BRA `(.L_x_65) ;  /* 0x00000000000c2947 */ /* 0x008ff40003800000 */
[----:B-1----:R-:W-:Y:S04]  /*4030*/  SHF.L.U32 R3, R8, 0x1f, RZ ;  /* 0x0000001f08037819 */ /* 0x002fe800000006ff */
[----:B------:R-:W1:Y:S02]  /*4040*/  SYNCS.PHASECHK.TRANS64.TRYWAIT P0, [UR6], R3 ;  /* 0x00000003ff0075a7 */ /* 0x000e640008001106 */
[----:B-1----:R-:W-:Y:S05]  /*4050*/  @!P0 BRA `(.L_x_66) ;  /* 0x0000002c00608947 */ /* 0x002fea0003800000 */
.L_x_65:
[----:B------:R-:W-:Y:S01]  /*4060*/  UISETP.NE.AND UP0, UPT, UR11, 0x1, UPT ;  /* 0x000000010b00788c */ /* 0x000fe2000bf05270 */
[----:B------:R-:W-:Y:S01]  /*4070*/  PLOP3.LUT P2, PT, PT, PT, PT, 0x80, 0x8 ;  /* 0x000000000008781c */ /* 0x000fe20003f4f070 */
[----:B------:R-:W-:Y:S02]  /*4080*/  UIADD3 UR4, UPT, UPT, UR5, 0x1, URZ ;  /* 0x0000000105047890 */ /* 0x000fe4000fffe0ff */
[----:B------:R-:W-:Y:S02]  /*4090*/  ULEA UR8, UR5, UR17, 0x5 ;  /* 0x0000001105087291 */ /* 0x000fe4000f8e28ff */
[----:B------:R-:W-:Y:S01]  /*40a0*/  UISETP.NE.AND UP1, UPT, UR4, 0x59, UPT ;  /* 0x000000590400788c */ /* 0x000fe2000bf25270 */
[----:B------:R-:W-:Y:S01]  /*40b0*/  PLOP3.LUT P0, PT, PT, PT, UP0, 0x80, 0x8 ;  /* 0x000000000008781c */ /* 0x000fe20003f0f008 */
[----:B------:R-:W-:Y:S02]  /*40c0*/  UIADD3 UR11, UPT, UPT, UR11, -0x1, URZ ;  /* 0xffffffff0b0b7890 */ /* 0x000fe4000fffe0ff */
[----:B------:R-:W-:Y:S02]  /*40d0*/  USEL UR7, URZ, 0x1, UP1 ;  /* 0x00000001ff077887 */ /* 0x000fe40008800000 */
[----:B------:R-:W-:Y:S01]  /*40e0*/  USEL UR10, UR4, URZ, UP1 ;  /* 0x000000ff040a7287 */ /* 0x000fe20008800000 */
[----:B------:R-:W-:Y:S03]  /*40f0*/  UMOV UR9, 0xc0004010 ;  /* 0xc000401000097882 */ /* 0x000fe60000000000 */
[----:B------:R-:W-:Y:S01]  /*4100*/  @UP0 ULEA UR4, UR10, UR13, 0x3 ;  /* 0x0000000d0a040291 */ /* 0x000fe2000f8e18ff */
[----:B------:R-:W-:Y:S01]  /*4110*/  LOP3.LUT R8, R8, UR7, RZ, 0x3c, !PT ;  /* 0x0000000708087c12 */ /* 0x000fe2000f8e3cff */
[----:B------:R-:W-:Y:S03]  /*4120*/  UMOV UR7, 0xc0004010 ;  /* 0xc000401000077882 */ /* 0x000fe60000000000 */
[----:B-1----:R-:W-:Y:S04]  /*4130*/  @P0 SHF.L.U32 R0, R8, 0x1f, RZ ;  /* 0x0000001f08000819 */ /* 0x002fe800000006ff */
[----:B------:R2:W3:Y:S01]  /*4140*/  @P0 SYNCS.PHASECHK.TRANS64.TRYWAIT P2, [UR4], R0 ;  /* 0x00000000ff0005a7 */ /* 0x0004e20008041104 */
[----:B------:R-:W-:Y:S02]  /*4150*/  UIADD3 UR4, UPT, UPT, UR6, 0x2c8, URZ ;  /* 0x000002c806047890 */ /* 0x000fe4000fffe0ff */
[----:B------:R-:W-:Y:S03]  /*4160*/  ULEA UR6, UR5, UR16, 0x7 ;  /* 0x0000001005067291 */ /* 0x000fe6000f8e38ff */
[----:B------:R-:W-:Y:S06]  /*4170*/  UMOV UR5, UR10 ;  /* 0x0000000a00057c82 */ /* 0x000fec0008000000 */
[----:B------:R2:W-:Y:S01]  /*4180*/  UTCIMMA gdesc[UR6], gdesc[UR8], tmem[UR14], tmem[UR20], idesc[UR21], UP2 ;  /* 0x00ff1408060075ea */ /* 0x0005e2000900010e */
[----:B------:R-:W-:Y:S01]  /*4190*/  UPLOP3.LUT UP2, UPT, UPT, UPT, UPT, 0x80, 0x8 ;  /* 0x000000000008789c */ /* 0x000fe20003f4f070 */
[----:B------:R2:W-:Y:S01]  /*41a0*/  UTCBAR.MULTICAST [UR4], URZ, UR15 ;  /* 0x000000ff040073e9 */ /* 0x0005e2000800080f */
[----:B------:R-:W-:Y:S09]  /*41b0*/  BRA.U UP3, `(.L_x_67) ;  /* 0xfffffffd038c7547 */ /* 0x000ff2000b83ffff */
.L_x_64:
[----:B--2---:R-:W-:Y:S01]  /*41c0*/  UIADD3 UR4, UPT, UPT, UR18, 0x1, URZ ;  /* 0x0000000112047890 */ /* 0x004fe2000fffe0ff */
[C---:B------:R-:W-:Y:S01]  /*41d0*/  ISETP.NE.AND P0, PT, R10.reuse, 0x2, PT ;  /* 0x000000020a00780c */ /* 0x040fe20003f05270 */
[----:B------:R-:W-:Y:S02]  /*41e0*/  UIADD3 UR5, UPT, UPT, UR19, 0x5d0, URZ ;  /* 0x000005d013057890 */ /* 0x000fe4000fffe0ff */
[----:B------:R-:W-:Y:S01]  /*41f0*/  UISETP.NE.AND UP0, UPT, UR4, 0x4, UPT ;  /* 0x000000040400788c */ /* 0x000fe2000bf05270 */
[----:B-1----:R-:W-:Y:S02]  /*4200*/  SEL R0, RZ, 0x1, P0 ;  /* 0x00000001ff007807 */ /* 0x002fe40000000000 */
[----:B------:R-:W-:Y:S01]  /*4210*/  SEL R10, R10, RZ, P0 ;  /* 0x000000ff0a0a7207 */ /* 0x000fe20000000000 */
[----:B------:R-:W-:Y:S01]  /*4220*/  USEL UR6, URZ, 0x1, UP0 ;  /* 0x00000001ff067887 */ /* 0x000fe20008000000 */
[----:B------:R-:W-:Y:S01]  /*4230*/  LOP3.LUT R9, R9, R0, RZ, 0x3c, !PT ;  /* 0x0000000009097212 */ /* 0x000fe200078e3cff */
[----:B------:R-:W-:Y:S01]  /*4240*/  USEL UR18, UR4, URZ, UP0 ;  /* 0x000000ff04127287 */ /* 0x000fe20008000000 */
[----:B------:R1:W-:Y:S03]  /*4250*/  UTCBAR [UR5], URZ ;  /* 0x000000ff050073e9 */ /* 0x0003e600080000ff */
[----:B------:R-:W-:Y:S01]  /*4260*/  LOP3.LUT R11, R11, UR6, RZ, 0x3c, !PT ;  /* 0x000000060b0b7c12 */ /* 0x000fe2000f8e3cff */
[----:B------:R-:W-:Y:S07]  /*4270*/  @P1 BRA `(.L_x_68) ;  /* 0xfffffff800c41947 */ /* 0x000fee000383ffff */
[----:B------:R-:W2:Y:S01]  /*4280*/  S2UR UR8, SR_CgaCtaId ;  /* 0x00000000000879c3 */ /* 0x000ea20000008800 */
[----:B------:R-:W-:Y:S01]  /*4290*/  ELECT P0, URZ, PT ;  /* 0x0000000000ff782f */ /* 0x000fe20003800000 */
[----:B------:R-:W-:Y:S01]  /*42a0*/  IMAD.MOV.U32 R0, RZ, RZ, 0x1 ;  /* 0x00000001ff007424 */ /* 0x000fe200078e00ff */
[----:B------:R-:W-:Y:S01]  /*42b0*/  UIADD3 UR13, UPT, UPT, UR13, 0x5f0, URZ ;  /* 0x000005f00d0d7890 */ /* 0x000fe2000fffe0ff */
[----:B------:R-:W-:Y:S01]  /*42c0*/  SHF.L.U32 R3, R11, 0x1f, RZ ;  /* 0x0000001f0b037819 */ /* 0x000fe200000006ff */
[----:B------:R-:W-:-:S03]  /*42d0*/  UMOV UR4, 0x40 ;  /* 0x0000004000047882 */ /* 0x000fc60000000000 */
[----:B------:R-:W-:Y:S01]  /*42e0*/  UVIRTCOUNT.DEALLOC.SMPOOL 0x80 ;  /* 0x000000800000784c */ /* 0x000fe20000000000 */
[----:B--2---:R-:W-:Y:S02]  /*42f0*/  ULEA UR8, UR8, UR4, 0x18 ;  /* 0x0000000408087291 */ /* 0x004fe4000f8ec0ff */
[----:B------:R-:W-:-:S07]  /*4300*/  ULEA UR4, UR18, UR13, 0x3 ;  /* 0x0000000d12047291 */ /* 0x000fce000f8e18ff */
[----:B------:R2:W-:Y:S02]  /*4310*/  @P0 STS.U8 [UR8+0x1c], R0 ;  /* 0x00001c00ff000988 */ /* 0x0005e40008000008 */
[----:B------:R-:W4:Y:S02]  /*4320*/  SYNCS.PHASECHK.TRANS64.TRYWAIT P0, [UR4], R3 ;  /* 0x00000003ff0075a7 */ /* 0x000f240008001104 */
[----:B--2-4-:R-:W-:Y:S05]  /*4330*/  @!P0 BRA `(.L_x_69) ;  /* 0x0000002800c08947 */ /* 0x014fea0003800000 */
.L_x_121:
[----:B------:R-:W-:-:S04]  /*4340*/  UIADD3 UR4, UPT, UPT, UR18, 0x1, URZ ;  /* 0x0000000112047890 */ /* 0x000fc8000fffe0ff */
[----:B------:R-:W-:-:S04]  /*4350*/  UISETP.NE.AND UP0, UPT, UR4, 0x4, UPT ;  /* 0x000000040400788c */ /* 0x000fc8000bf05270 */
[----:B------:R-:W-:Y:S02]  /*4360*/  USEL UR6, URZ, 0x1, UP0 ;  /* 0x00000001ff067887 */ /* 0x000fe40008000000 */
[----:B------:R-:W-:-:S04]  /*4370*/  USEL UR4, UR4, URZ, UP0 ;  /* 0x000000ff04047287 */ /* 0x000fc80008000000 */
[----:B-1----:R-:W-:Y:S01]  /*4380*/  ULEA UR5, UR4, UR13, 0x3 ;  /* 0x0000000d04057291 */ /* 0x002fe2000f8e18ff */
[----:B------:R-:W-:-:S04]  /*4390*/  LOP3.LUT R2, R11, UR6, RZ, 0x3c, !PT ;  /* 0x000000060b027c12 */ /* 0x000fc8000f8e3cff */
[----:B--2---:R-:W-:-:S04]  /*43a0*/  SHF.L.U32 R3, R2, 0x1f, RZ ;  /* 0x0000001f02037819 */ /* 0x004fc800000006ff */
[----:B------:R-:W1:Y:S02]  /*43b0*/  SYNCS.PHASECHK.TRANS64.TRYWAIT P0, [UR5], R3 ;  /* 0x00000003ff0075a7 */ /* 0x000e640008001105 */
[----:B-1----:R-:W-:Y:S05]  /*43c0*/  @!P0 BRA `(.L_x_70) ;  /* 0x0000002800b48947 */ /* 0x002fea0003800000 */
.L_x_123:
        /* <DEDUP_REMOVED lines=9> */
.L_x_125:
[----:B------:R-:W-:-:S04]  /*4460*/  UIADD3 UR4, UPT, UPT, UR4, 0x1, URZ ;  /* 0x0000000104047890 */ /* 0x000fc8000fffe0ff */
[----:B------:R-:W-:-:S04]  /*4470*/  UISETP.NE.AND UP0, UPT, UR4, 0x4, UPT ;  /* 0x000000040400788c */ /* 0x000fc8000bf05270 */
[----:B------:R-:W-:Y:S02]  /*4480*/  USEL UR5, URZ, 0x1, UP0 ;  /* 0x00000001ff057887 */ /* 0x000fe40008000000 */
[----:B------:R-:W-:-:S04]  /*4490*/  USEL UR4, UR4, URZ, UP0 ;  /* 0x000000ff04047287 */ /* 0x000fc80008000000 */
[----:B------:R-:W-:Y:S01]  /*44a0*/  ULEA UR4, UR4, UR13, 0x3 ;  /* 0x0000000d04047291 */ /* 0x000fe2000f8e18ff */
[----:B-1----:R-:W-:-:S04]  /*44b0*/  LOP3.LUT R3, R2, UR5, RZ, 0x3c, !PT ;  /* 0x0000000502037c12 */ /* 0x002fc8000f8e3cff */
[----:B------:R-:W-:-:S04]  /*44c0*/  SHF.L.U32 R3, R3, 0x1f, RZ ;  /* 0x0000001f03037819 */ /* 0x000fc800000006ff */
[----:B------:R-:W1:Y:S02]  /*44d0*/  SYNCS.PHASECHK.TRANS64.TRYWAIT P0, [UR4], R3 ;  /* 0x00000003ff0075a7 */ /* 0x000e640008001104 */
[----:B-1----:R-:W-:Y:S05]  /*44e0*/  @!P0 BRA `(.L_x_72) ;  /* 0x00000028009c8947 */ /* 0x002fea0003800000 */
.L_x_127:
[----:B------:R-:W-:Y:S01]  /*44f0*/  NOP ;  /* 0x0000000000007918 */ /* 0x000fe20000000000 */
[----:B-1----:R-:W1:Y:S01]  /*4500*/  LDS R0, [UR8+0x14] ;  /* 0x00001408ff007984 */ /* 0x002e620008000800 */
[----:B------:R-:W-:Y:S01]  /*4510*/  ULOP3.LUT UR4, UR24, 0xffff, URZ, 0xc0, !UPT ;  /* 0x0000ffff18047892 */ /* 0x000fe2000f8ec0ff */
[----:B------:R-:W-:Y:S01]  /*4520*/  UMOV UR5, 0xffff ;  /* 0x0000ffff00057882 */ /* 0x000fe20000000000 */
[----:B------:R-:W-:Y:S02]  /*4530*/  UMOV UR6, 0x1 ;  /* 0x0000000100067882 */ /* 0x000fe40000000000 */
[----:B------:R-:W-:-:S04]  /*4540*/  USHF.R.U32.HI UR4, URZ, 0x5, UR4 ;  /* 0x00000005ff047899 */ /* 0x000fc80008011604 */
[----:B------:R-:W-:Y:S02]  /*4550*/  USHF.L.U32 UR5, UR5, UR4, URZ ;  /* 0x0000000405057299 */ /* 0x000fe400080006ff */
[----:B------:R-:W-:-:S04]  /*4560*/  USHF.L.U32 UR4, UR6, UR4, URZ ;  /* 0x0000000406047299 */ /* 0x000fc800080006ff */
[----:B-1----:R-:W-:-:S04]  /*4570*/  LOP3.LUT R0, R0, UR5, RZ, 0xc0, !PT ;  /* 0x0000000500007c12 */ /* 0x002fc8000f8ec0ff */
[----:B------:R-:W-:-:S13]  /*4580*/  ISETP.NE.AND P0, PT, R0, UR5, PT ;  /* 0x0000000500007c0c */ /* 0x000fda000bf05270 */
[----:B------:R-:W-:Y:S05]  /*4590*/  @P0 BRA `(.L_x_73) ;  /* 0x0000000000580947 */ /* 0x000fea0003800000 */
[----:B------:R-:W1:Y:S02]  /*45a0*/  LDS R0, [UR8+0x18] ;  /* 0x00001808ff007984 */ /* 0x000e640008000800 */
[----:B-1----:R-:W-:-:S04]  /*45b0*/  LOP3.LUT R0, R0, UR4, RZ, 0xc0, !PT ;  /* 0x0000000400007c12 */ /* 0x002fc8000f8ec0ff */
[----:B------:R-:W-:-:S13]  /*45c0*/  ISETP.NE.AND P0, PT, R0, UR4, PT ;  /* 0x0000000400007c0c */ /* 0x000fda000bf05270 */
[----:B------:R-:W-:Y:S05]  /*45d0*/  @P0 BRA `(.L_x_74) ;  /* 0x00000000003c0947 */ /* 0x000fea0003800000 */
[----:B------:R-:W1:Y:S01]  /*45e0*/  S2R R2, SR_LANEID ;  /* 0x0000000000027919 */ /* 0x000e620000000000 */
[----:B------:R-:W-:Y:S01]  /*45f0*/  ULOP3.LUT UR5, URZ, UR5, URZ, 0x33, !UPT ;  /* 0x00000005ff057292 */ /* 0x000fe2000f8e33ff */
[----:B------:R-:W-:Y:S01]  /*4600*/  LOP3.LUT R4, RZ, UR4, RZ, 0x33, !PT ;  /* 0x00000004ff047c12 */ /* 0x000fe2000f8e33ff */
[----:B------:R-:W-:Y:S02]  /*4610*/  VOTEU.ANY UR4, UPT, PT ;  /* 0x0000000000047886 */ /* 0x000fe400038e0100 */
[----:B------:R-:W-:Y:S01]  /*4620*/  UFLO.U32 UR4, UR4 ;  /* 0x00000004000472bd */ /* 0x000fe200080e0000 */
[----:B------:R-:W2:Y:S01]  /*4630*/  REDUX UR6, R4 ;  /* 0x00000000040673c4 */ /* 0x000ea20000000000 */
[----:B------:R-:W-:-:S06]  /*4640*/  IMAD.U32 R0, RZ, RZ, UR5 ;  /* 0x00000005ff007e24 */ /* 0x000fcc000f8e00ff */
[----:B------:R4:W-:Y:S01]  /*4650*/  UTCATOMSWS.AND URZ, UR5 ;  /* 0x0000000500ff79e3 */ /* 0x0009e20008000000 */
[----:B------:R-:W3:Y:S01]  /*4660*/  REDUX UR7, R0 ;  /* 0x00000000000773c4 */ /* 0x000ee20000000000 */
[----:B-1----:R-:W-:Y:S01]  /*4670*/  ISETP.EQ.U32.AND P0, PT, R2, UR4, PT ;  /* 0x0000000402007c0c */ /* 0x002fe2000bf02070 */
[----:B--2---:R-:W-:Y:S01]  /*4680*/  IMAD.U32 R2, RZ, RZ, UR6 ;  /* 0x00000006ff027e24 */ /* 0x004fe2000f8e00ff */
[----:B---3--:R-:W-:-:S11]  /*4690*/  MOV R3, UR7 ;  /* 0x0000000700037c02 */ /* 0x008fd60008000f00 */
[----:B------:R4:W-:Y:S04]  /*46a0*/  @P0 ATOMS.AND RZ, [UR8+0x14], R3 ;  /* 0x00001403ffff098c */ /* 0x0009e8000a800008 */
[----:B------:R4:W-:Y:S01]  /*46b0*/  @P0 ATOMS.AND RZ, [UR8+0x18], R2 ;  /* 0x00001802ffff098c */ /* 0x0009e2000a800008 */
[----:B------:R-:W-:Y:S05]  /*46c0*/  BRA `(.L_x_75) ;  /* 0x0000000000147947 */ /* 0x000fea0003800000 */
.L_x_74:
[----:B------:R-:W-:Y:S02]  /*46d0*/  MOV R2, 0x46f0 ;  /* 0x000046f000027802 */ /* 0x000fe40000000f00 */
[----:B---3-5:R-:W-:Y:S05]  /*46e0*/  CALL.REL.NOINC `($__internal_0_$__cuda_sm10x_tcgen05_guardrail_trap_col_being_dealloced_not_returned_by_alloc) ;  /* 0x0000002800bc7944 */ /* 0x028fea0003c00000 */
[----:B------:R-:W-:Y:S05]  /*46f0*/  BRA `(.L_x_75) ;  /* 0x0000000000087947 */ /* 0x000fea0003800000 */
.L_x_73:
[----:B------:R-:W-:Y:S02]  /*4700*/  MOV R2, 0x4720 ;  /* 0x0000472000027802 */ /* 0x000fe40000000f00 */
[----:B---3-5:R-:W-:Y:S05]  /*4710*/  CALL.REL.NOINC `($__internal_2_$__cuda_sm10x_tcgen05_guardrail_trap_unallocated_columns_being_dealloced) ;  /* 0x0000002800c87944 */ /* 0x028fea0003c00000 */
.L_x_75:
[----:B------:R-:W-:Y:S01]  /*4720*/  NOP ;  /* 0x0000000000007918 */ /* 0x000fe20000000000 */
[----:B----4-:R-:W-:Y:S05]  /*4730*/  EXIT ;  /* 0x000000000000794d */ /* 0x010fea0003800000 */
.L_x_57:
[----:B------:R-:W-:-:S09]  /*4740*/  UISETP.NE.OR UP0, UPT, UR18, 0x3, !UP3 ;  /* 0x000000031200788c */ /* 0x000fd2000df05670 */
[----:B------:R-:W-:Y:S05]  /*4750*/  BRA.U UP0, `(.L_x_76) ;  /* 0x0000000d00387547 */ /* 0x000fea000b800000 */
[----:B------:R-:W2:Y:S01]  /*4760*/  LDCU.64 UR4, c[0x0][0x888] ;  /* 0x00011100ff0477ac */ /* 0x000ea20008000a00 */
[----:B------:R-:W3:Y:S01]  /*4770*/  LDC.64 R12, c[0x0][0x348] ;  /* 0x0000d200ff0c7b82 */ /* 0x000ee20000000a00 */
[----:B------:R-:W-:Y:S02]  /*4780*/  HFMA2 R9, -RZ, RZ, 0, 0 ;  /* 0x00000000ff097431 */ /* 0x000fe400000001ff */
[----:B------:R-:W-:Y:S01]  /*4790*/  IMAD.MOV.U32 R11, RZ, RZ, 0x1 ;  /* 0x00000001ff0b7424 */ /* 0x000fe200078e00ff */
[----:B------:R-:W4:Y:S01]  /*47a0*/  LDCU UR33, c[0x0][0x370] ;  /* 0x00006e00ff2177ac */ /* 0x000f220008000800 */
[----:B------:R-:W-:Y:S01]  /*47b0*/  IMAD.MOV.U32 R10, RZ, RZ, RZ ;  /* 0x000000ffff0a7224 */ /* 0x000fe200078e00ff */
[----:B------:R-:W-:Y:S01]  /*47c0*/  MOV R8, 0x400 ;  /* 0x0000040000087802 */ /* 0x000fe20000000f00 */
[----:B------:R-:W4:Y:S01]  /*47d0*/  LDCU.128 UR28, c[0x0][0xb10] ;  /* 0x00016200ff1c77ac */ /* 0x000f220008000c00 */
[----:B------:R-:W1:Y:S01]  /*47e0*/  LDCU UR32, c[0x0][0x374] ;  /* 0x00006e80ff2077ac */ /* 0x000e620008000800 */
[----:B------:R-:W1:Y:S01]  /*47f0*/  LDCU.64 UR26, c[0x0][0x890] ;  /* 0x00011200ff1a77ac */ /* 0x000e620008000a00 */
[----:B--2---:R-:W-:Y:S01]  /*4800*/  UISETP.NE.U32.AND UP0, UPT, UR4, URZ, UPT ;  /* 0x000000ff0400728c */ /* 0x004fe2000bf05070 */
[----:B------:R-:W2:Y:S01]  /*4810*/  LDCU UR16, c[0x0][0xb0c] ;  /* 0x00016180ff1077ac */ /* 0x000ea20008000800 */
[----:B------:R-:W3:Y:S01]  /*4820*/  LDCU UR38, c[0x0][0xb20] ;  /* 0x00016400ff2677ac */ /* 0x000ee20008000800 */
[----:B------:R-:W3:Y:S01]  /*4830*/  LDCU UR4, c[0x0][0xb30] ;  /* 0x00016600ff0477ac */ /* 0x000ee20008000800 */
[----:B------:R-:W-:Y:S01]  /*4840*/  UMOV UR17, 0x400 ;  /* 0x0000040000117882 */ /* 0x000fe20000000000 */
[----:B----4-:R-:W-:-:S02]  /*4850*/  UIMAD.WIDE.U32 UR6, UR33, UR28, URZ ;  /* 0x0000001c210672a5 */ /* 0x010fc4000f8e00ff */
[----:B-1----:R-:W-:Y:S02]  /*4860*/  UIMAD.WIDE.U32 UR8, UR32, UR31, URZ ;  /* 0x0000001f200872a5 */ /* 0x002fe4000f8e00ff */
[----:B------:R-:W-:Y:S02]  /*4870*/  ULEA UR17, UR51, UR17, 0x18 ;  /* 0x0000001133117291 */ /* 0x000fe4000f8ec0ff */
[----:B------:R-:W-:Y:S02]  /*4880*/  UISETP.NE.AND.EX UP5, UPT, UR5, URZ, UPT, UP0 ;  /* 0x000000ff0500728c */ /* 0x000fe4000bfa5300 */
[----:B------:R-:W-:Y:S02]  /*4890*/  UISETP.NE.U32.AND UP6, UPT, UR26, URZ, UPT ;  /* 0x000000ff1a00728c */ /* 0x000fe4000bfc5070 */
[----:B------:R-:W-:Y:S02]  /*48a0*/  UIADD3 UR5, UPT, UPT, UR17, 0x590, URZ ;  /* 0x0000059011057890 */ /* 0x000fe4000fffe0ff */
[----:B------:R-:W-:Y:S01]  /*48b0*/  UISETP.NE.AND UP0, UPT, UR41, 0x1, UPT ;  /* 0x000000012900788c */ /* 0x000fe2000bf05270 */
[----:B------:R-:W-:Y:S01]  /*48c0*/  UMOV UR35, UR7 ;  /* 0x0000000700237c82 */ /* 0x000fe20008000000 */
[----:B------:R-:W-:Y:S01]  /*48d0*/  UMOV UR34, UR9 ;  /* 0x0000000900227c82 */ /* 0x000fe20008000000 */
[----:B------:R-:W-:-:S02]  /*48e0*/  USEL UR37, URZ, 0x1, UP4 ;  /* 0x00000001ff257887 */ /* 0x000fc4000a000000 */
[----:B--2---:R-:W-:Y:S02]  /*48f0*/  UISETP.NE.AND UP0, UPT, UR16, 0x1, UPT ;  /* 0x000000011000788c */ /* 0x004fe4000bf05270 */
[----:B------:R-:W-:Y:S02]  /*4900*/  UPLOP3.LUT UP4, UPT, UPT, UPT, UPT, 0x40, 0x4 ;  /* 0x000000000004789c */ /* 0x000fe40003f8e870 */
[----:B------:R-:W-:Y:S01]  /*4910*/  UISETP.GE.AND UP2, UPT, UR41, 0x1, UPT ;  /* 0x000000012900788c */ /* 0x000fe2000bf46270 */
[----:B------:R-:W1:Y:S01]  /*4920*/  LDCU.64 UR14, c[0x0][0xb28] ;  /* 0x00016500ff0e77ac */ /* 0x000e620008000a00 */
[----:B------:R-:W-:Y:S02]  /*4930*/  UISETP.NE.AND.EX UP6, UPT, UR27, URZ, UPT, UP6 ;  /* 0x000000ff1b00728c */ /* 0x000fe4000bfc5360 */
[----:B------:R-:W-:Y:S02]  /*4940*/  UPRMT UR51, UR51, 0x654, UR5 ;  /* 0x0000065433337896 */ /* 0x000fe40008000005 */
[----:B------:R-:W-:-:S02]  /*4950*/  USHF.R.U32.HI UR35, URZ, UR29, UR35 ;  /* 0x0000001dff237299 */ /* 0x000fc40008011623 */
[----:B---3--:R-:W-:Y:S02]  /*4960*/  USHF.R.U32.HI UR34, URZ, UR38, UR34 ;  /* 0x00000026ff227299 */ /* 0x008fe40008011622 */
[----:B------:R-:W-:Y:S02]  /*4970*/  UISETP.NE.AND UP0, UPT, UR30, 0x1, UPT ;  /* 0x000000011e00788c */ /* 0x000fe4000bf05270 */
[----:B------:R-:W-:-:S11]  /*4980*/  UISETP.NE.AND UP3, UPT, UR4, 0x1, UPT ;  /* 0x000000010400788c */ /* 0x000fd6000bf65270 */
.L_x_84:
[C---:B------:R-:W-:Y:S02]  /*4990*/  LEA R3, R10.reuse, UR17, 0x3 ;  /* 0x000000110a037c11 */ /* 0x040fe4000f8e18ff */
[----:B------:R-:W-:Y:S02]  /*49a0*/  SHF.L.U32 R0, R9, 0x1f, RZ ;  /* 0x0000001f09007819 */ /* 0x000fe400000006ff */
[----:B------:R-:W-:Y:S02]  /*49b0*/  LEA R5, R10, UR17, 0x4 ;  /* 0x000000110a057c11 */ /* 0x000fe4000f8e20ff */
[----:B--2---:R-:W2:Y:S02]  /*49c0*/  SYNCS.PHASECHK.TRANS64.TRYWAIT P0, [R3+URZ+0x5b0], R0 ;  /* 0x0005b000030075a7 */ /* 0x004ea400080011ff */
[----:B--2---:R-:W-:Y:S05]  /*49d0*/  @!P0 BRA `(.L_x_77) ;  /* 0x0000002400788947 */ /* 0x004fea0003800000 */
.L_x_128:
[----:B------:R-:W3:Y:S01]  /*49e0*/  LDS.128 R4, [R5+0x640] ;  /* 0x0006400005047984 */ /* 0x000ee20000000c00 */
[----:B------:R-:W-:Y:S01]  /*49f0*/  UISETP.GE.AND UP0, UPT, UR41, 0x1, UPT ;  /* 0x000000012900788c */ /* 0x000fe2000bf06270 */
[----:B------:R-:W-:Y:S01]  /*4a00*/  @!PT LDS RZ, [RZ] ;  /* 0x00000000fffff984 */ /* 0x000fe20000000800 */
[----:B------:R-:W-:Y:S01]  /*4a10*/  @!PT LDS RZ, [RZ] ;  /* 0x00000000fffff984 */ /* 0x000fe20000000800 */
[----:B------:R-:W-:Y:S01]  /*4a20*/  @!PT LDS RZ, [RZ] ;  /* 0x00000000fffff984 */ /* 0x000fe20000000800 */
[----:B------:R-:W-:Y:S01]  /*4a30*/  @!PT LDS RZ, [RZ] ;  /* 0x00000000fffff984 */ /* 0x000fe20000000800 */
[----:B------:R4:W-:Y:S06]  /*4a40*/  MEMBAR.ALL.CTA ;  /* 0x0000000000007992 */ /* 0x0009ec0000008000 */
[----:B----4-:R-:W4:Y:S01]  /*4a50*/  FENCE.VIEW.ASYNC.S ;  /* 0x00000000000073c6 */ /* 0x010f220000000000 */
[----:B---3--:R-:W-:Y:S11]  /*4a60*/  LOP3.LUT P0, RZ, R6, 0x1, RZ, 0xc0, !PT ;  /* 0x0000000106ff7812 */ /* 0x008ff6000780c0ff */
[----:B------:R-:W-:Y:S02]  /*4a70*/  @!UPT UIADD3 URZ, UPT, UPT, URZ, URZ, URZ ;  /* 0x000000fffffff290 */ /* 0x000fe4000fffe0ff */
[----:B----4-:R-:W-:Y:S01]  /*4a80*/  VOTEU.ANY UP2, P0 ;  /* 0x0000000000ff7886 */ /* 0x010fe20000040100 */
[----:B------:R-:W-:Y:S11]  /*4a90*/  PLOP3.LUT P0, PT, PT, PT, UP2, 0x80, 0x8 ;  /* 0x000000000008781c */ /* 0x000ff60003f0f028 */
[----:B------:R-:W-:Y:S02]  /*4aa0*/  @!UPT UIADD3 URZ, UPT, UPT, URZ, URZ, URZ ;  /* 0x000000fffffff290 */ /* 0x000fe4000fffe0ff */
[----:B--2---:R-:W-:Y:S02]  /*4ab0*/  @P0 SHF.R.U32.HI R0, RZ, 0x10, R5 ;  /* 0x00000010ff000819 */ /* 0x004fe40000011605 */
[----:B------:R-:W-:Y:S02]  /*4ac0*/  @P0 MOV R2, R4 ;  /* 0x0000000400020202 */ /* 0x000fe40000000f00 */
[----:B------:R-:W-:Y:S01]  /*4ad0*/  @P0 R2UR UR4, R0 ;  /* 0x00000000000402ca */ /* 0x000fe200000e0000 */
[----:B------:R-:W-:Y:S01]  /*4ae0*/  VIADD R0, R3, 0x5c0 ;  /* 0x000005c003007836 */ /* 0x000fe20000000000 */
[----:B------:R-:W-:Y:S02]  /*4af0*/  @P0 LOP3.LUT R4, R5, 0xffff, RZ, 0xc0, !PT ;  /* 0x0000ffff05040812 */ /* 0x000fe400078ec0ff */
[----:B------:R-:W-:Y:S02]  /*4b00*/  @P0 R2UR UR6, R2 ;  /* 0x00000000020602ca */ /* 0x000fe400000e0000 */
[----:B------:R-:W-:Y:S02]  /*4b10*/  PRMT R0, RZ, 0x654, R0 ;  /* 0x00000654ff007816 */ /* 0x000fe40000000000 */
[----:B------:R-:W-:Y:S02]  /*4b20*/  @P0 R2UR UR5, R4 ;  /* 0x00000000040502ca */ /* 0x000fe400000e0000 */
[----:B------:R2:W-:Y:S03]  /*4b30*/  SYNCS.ARRIVE.TRANS64.RED.A1T0 RZ, [R0+URZ], RZ ;  /* 0x000000ff00ff79a7 */ /* 0x0005e600081004ff */
[----:B------:R-:W-:Y:S04]  /*4b40*/  @UP2 UMOV UR25, UR4 ;  /* 0x0000000400192c82 */ /* 0x000fe80008000000 */
[----:B------:R-:W-:Y:S04]  /*4b50*/  @UP2 UMOV UR13, UR6 ;  /* 0x00000006000d2c82 */ /* 0x000fe80008000000 */
[----:B------:R-:W-:Y:S01]  /*4b60*/  @UP2 UMOV UR7, UR5 ;  /* 0x0000000500072c82 */ /* 0x000fe20008000000 */
[----:B------:R-:W-:Y:S05]  /*4b70*/  BRA.U !UP0, `(.L_x_78) ;  /* 0x0000000108c07547 */ /* 0x000fea000b800000 */
[----:B------:R-:W-:Y:S02]  /*4b80*/  UIMAD.WIDE.U32 UR10, UR7, UR31, URZ ;  /* 0x0000001f070a72a5 */ /* 0x000fe4000f8e00ff */
[----:B------:R-:W-:Y:S02]  /*4b90*/  UP2UR UR12, UPR, URZ, 0x4 ;  /* 0x00000004ff0c7883 */ /* 0x000fe40008000000 */
[----:B------:R-:W-:Y:S02]  /*4ba0*/  UISETP.NE.AND UP2, UPT, UR30, 0x1, UPT ;  /* 0x000000011e00788c */ /* 0x000fe4000bf45270 */
[----:B------:R-:W-:Y:S02]  /*4bb0*/  UIMAD.WIDE.U32 UR18, UR13, UR28, URZ ;  /* 0x0000001c0d1272a5 */ /* 0x000fe4000f8e00ff */
[----:B------:R-:W-:Y:S02]  /*4bc0*/  USEL UR4, UR32, UR34, !UP2 ;  /* 0x0000002220047287 */ /* 0x000fe4000d000000 */
[----:B------:R-:W-:Y:S02]  /*4bd0*/  UISETP.NE.AND UP0, UPT, UR16, 0x1, UPT ;  /* 0x000000011000788c */ /* 0x000fe4000bf05270 */
[----:B------:R-:W-:Y:S02]  /*4be0*/  UP2UR UR24, UPR, URZ, 0x2 ;  /* 0x00000002ff187883 */ /* 0x000fe40008000000 */
[----:B------:R-:W-:Y:S02]  /*4bf0*/  UISETP.NE.AND UP1, UPT, UR41, 0x1, UPT ;  /* 0x000000012900788c */ /* 0x000fe4000bf25270 */
[----:B-1----:R-:W-:Y:S02]  /*4c00*/  UIMAD.WIDE.U32 UR20, UR4, UR14, URZ ;  /* 0x0000000e041472a5 */ /* 0x002fe4000f8e00ff */
[----:B------:R-:W-:Y:S01]  /*4c10*/  USEL UR8, UR33, UR35, !UP0 ;  /* 0x0000002321087287 */ /* 0x000fe2000c000000 */
[----:B------:R-:W-:Y:S02]  /*4c20*/  UMOV UR5, UR11 ;  /* 0x0000000b00057c82 */ /* 0x000fe40008000000 */
[----:B------:R-:W-:Y:S02]  /*4c30*/  USHF.R.U32.HI UR6, URZ, UR38, UR5 ;  /* 0x00000026ff067299 */ /* 0x000fe40008011605 */
[----:B------:R-:W-:Y:S02]  /*4c40*/  UIMAD.WIDE.U32 UR22, UR8, UR14, URZ ;  /* 0x0000000e081672a5 */ /* 0x000fe4000f8e00ff */
[----:B------:R-:W-:Y:S02]  /*4c50*/  USEL UR6, UR7, UR6, !UP2 ;  /* 0x0000000607067287 */ /* 0x000fe4000d000000 */
[----:B------:R-:W-:Y:S02]  /*4c60*/  UISETP.NE.AND UP2, UPT, UR12, URZ, UPT ;  /* 0x000000ff0c00728c */ /* 0x000fe4000bf45270 */
[----:B------:R-:W-:Y:S01]  /*4c70*/  UIMAD.WIDE.U32 UR10, UR6, UR14, URZ ;  /* 0x0000000e060a72a5 */ /* 0x000fe2000f8e00ff */
[----:B------:R-:W-:Y:S02]  /*4c80*/  UMOV UR5, UR19 ;  /* 0x0000001300057c82 */ /* 0x000fe40008000000 */
[----:B------:R-:W-:Y:S03]  /*4c90*/  USHF.R.U32.HI UR9, URZ, UR29, UR5 ;  /* 0x0000001dff097299 */ /* 0x000fe60008011605 */
[----:B------:R-:W-:Y:S02]  /*4ca0*/  UMOV UR5, UR21 ;  /* 0x0000001500057c82 */ /* 0x000fe40008000000 */
[----:B------:R-:W-:Y:S03]  /*4cb0*/  @UP1 USHF.R.U32.HI UR4, URZ, UR15, UR5 ;  /* 0x0000000fff041299 */ /* 0x000fe60008011605 */
[----:B------:R-:W-:Y:S01]  /*4cc0*/  UMOV UR5, UR23 ;  /* 0x0000001700057c82 */ /* 0x000fe20008000000 */
[----:B------:R-:W-:Y:S02]  /*4cd0*/  UIMAD UR4, UR41, UR4, URZ ;  /* 0x00000004290472a4 */ /* 0x000fe4000f8e02ff */
[----:B------:R-:W-:Y:S02]  /*4ce0*/  @UP1 USHF.R.U32.HI UR8, URZ, UR15, UR5 ;  /* 0x0000000fff081299 */ /* 0x000fe40008011605 */
[----:B------:R-:W-:Y:S02]  /*4cf0*/  USEL UR5, UR13, UR9, !UP0 ;  /* 0x000000090d057287 */ /* 0x000fe4000c000000 */
[----:B------:R-:W-:Y:S02]  /*4d00*/  UIMAD UR9, UR41, UR8, URZ ;  /* 0x00000008290972a4 */ /* 0x000fe4000f8e02ff */
[----:B------:R-:W-:Y:S03]  /*4d10*/  UISETP.GE.AND UP0, UPT, UR6, UR4, UPT ;  /* 0x000000040600728c */ /* 0x000fe6000bf06270 */
[----:B------:R-:W-:Y:S01]  /*4d20*/  UMOV UR4, UR11 ;  /* 0x0000000b00047c82 */ /* 0x000fe20008000000 */
[----:B------:R-:W-:Y:S02]  /*4d30*/  UISETP.GE.OR UP0, UPT, UR5, UR9, UP0 ;  /* 0x000000090500728c */ /* 0x000fe40008706670 */
[----:B------:R-:W-:Y:S02]  /*4d40*/  USHF.R.U32.HI UR4, URZ, UR15, UR4 ;  /* 0x0000000fff047299 */ /* 0x000fe40008011604 */
[----:B------:R-:W-:Y:S02]  /*4d50*/  UIMAD.WIDE.U32 UR10, UR5, UR14, URZ ;  /* 0x0000000e050a72a5 */ /* 0x000fe4000f8e00ff */
[----:B------:R-:W-:Y:S04]  /*4d60*/  USEL UR12, UR6, UR4, !UP1 ;  /* 0x00000004060c7287 */ /* 0x000fe8000c800000 */
[----:B------:R-:W-:Y:S01]  /*4d70*/  UIADD3 UR9, UPT, UPT, -UR12, URZ, URZ ;  /* 0x000000ff0c097290 */ /* 0x000fe2000fffe1ff */
[----:B------:R-:W-:Y:S02]  /*4d80*/  @!UP0 UMOV UR4, UR11 ;  /* 0x0000000b00048c82 */ /* 0x000fe40008000000 */
[----:B------:R-:W-:Y:S02]  /*4d90*/  @!UP0 USHF.R.U32.HI UR4, URZ, UR15, UR4 ;  /* 0x0000000fff048299 */ /* 0x000fe40008011604 */
[----:B------:R-:W-:Y:S02]  /*4da0*/  UIMAD UR9, UR41, UR9, UR6 ;  /* 0x00000009290972a4 */ /* 0x000fe4000f8e0206 */
[----:B------:R-:W-:Y:S02]  /*4db0*/  @!UP0 USEL UR4, UR5, UR4, !UP1 ;  /* 0x0000000405048287 */ /* 0x000fe4000c800000 */
[----:B------:R-:W-:Y:S02]  /*4dc0*/  UISETP.NE.AND UP1, UPT, UR24, URZ, UPT ;  /* 0x000000ff1800728c */ /* 0x000fe4000bf25270 */
[----:B------:R-:W-:Y:S02]  /*4dd0*/  @!UP0 UIMAD UR9, UR8, UR9, UR4 ;  /* 0x00000009080982a4 */ /* 0x000fe4000f8e0204 */
[----:B------:R-:W-:Y:S02]  /*4de0*/  @!UP0 UIADD3 UR10, UPT, UPT, UR12, -UR4, URZ ;  /* 0x800000040c0a8290 */ /* 0x000fe4000fffe0ff */
[----:B------:R-:W-:Y:S02]  /*4df0*/  UIADD3 UR4, UPT, UPT, -UR5, URZ, URZ ;  /* 0x000000ff05047290 */ /* 0x000fe4000fffe1ff */
[----:B------:R-:W-:Y:S02]  /*4e00*/  UIADD3 UR8, UPT, UPT, -UR6, URZ, URZ ;  /* 0x000000ff06087290 */ /* 0x000fe4000fffe1ff */
[----:B------:R-:W-:Y:S02]  /*4e10*/  @!UP0 UIMAD UR6, UR10, UR41, UR5 ;  /* 0x000000290a0682a4 */ /* 0x000fe4000f8e0205 */
[----:B------:R-:W-:Y:S02]  /*4e20*/  UIMAD UR13, UR16, UR4, UR13 ;  /* 0x00000004100d72a4 */ /* 0x000fe4000f8e020d */
[----:B------:R-:W-:Y:S01]  /*4e30*/  UIMAD UR7, UR30, UR8, UR7 ;  /* 0x000000081e0772a4 */ /* 0x000fe2000f8e0207 */
[----:B------:R-:W-:Y:S02]  /*4e40*/  @!UP0 UMOV UR5, UR9 ;  /* 0x0000000900058c82 */ /* 0x000fe40008000000 */
[----:B------:R-:W-:Y:S02]  /*4e50*/  UIMAD UR13, UR5, UR16, UR13 ;  /* 0x00000010050d72a4 */ /* 0x000fe4000f8e020d */
[----:B------:R-:W-:Y:S11]  /*4e60*/  UIMAD UR7, UR6, UR30, UR7 ;  /* 0x0000001e060772a4 */ /* 0x000ff6000f8e0207 */
[----:B------:R-:W-:Y:S01]  /*4e70*/  @!UPT UIADD3 URZ, UPT, UPT, URZ, URZ, URZ ;  /* 0x000000fffffff290 */ /* 0x000fe2000fffe0ff */
.L_x_78:
[----:B------:R-:W3:Y:S01]  /*4e80*/  @!UP3 LDCU.128 UR20, c[0x0][0xb10] ;  /* 0x00016200ff14b7ac */ /* 0x000ee20008000c00 */
[----:B------:R-:W-:Y:S02]  /*4e90*/  ISETP.NE.U32.AND P0, PT, RZ, UR26, PT ;  /* 0x0000001aff007c0c */ /* 0x000fe4000bf05070 */
[----:B------:R-:W-:Y:S02]  /*4ea0*/  SHF.L.U32 R2, R11, 0x1f, RZ ;  /* 0x0000001f0b027819 */ /* 0x000fe400000006ff */
[----:B------:R-:W-:Y:S01]  /*4eb0*/  ISETP.NE.AND.EX P0, PT, RZ, UR27, PT, P0 ;  /* 0x0000001bff007c0c */ /* 0x000fe2000bf05300 */
[----:B------:R-:W4:Y:S01]  /*4ec0*/  @!UP3 LDCU UR5, c[0x0][0xb0c] ;  /* 0x00016180ff05b7ac */ /* 0x000f220008000800 */
[----:B---3--:R-:W-:Y:S07]  /*4ed0*/  UIMAD.WIDE.U32 UR8, UR13, UR20, URZ ;  /* 0x000000140d0872a5 */ /* 0x008fee000f8e00ff */
[----:B------:R-:W-:Y:S01]  /*4ee0*/  @!UP3 UMOV UR4, UR9 ;  /* 0x000000090004bc82 */ /* 0x000fe20008000000 */
[----:B----4-:R-:W-:Y:S02]  /*4ef0*/  @!UP3 UISETP.NE.AND UP0, UPT, UR5, 0x1, UPT ;  /* 0x000000010500b88c */ /* 0x010fe4000bf05270 */
[----:B------:R-:W-:Y:S02]  /*4f00*/  @!UP3 USHF.R.U32.HI UR4, URZ, UR21, UR4 ;  /* 0x00000015ff04b299 */ /* 0x000fe40008011604 */
[----:B------:R-:W-:Y:S02]  /*4f10*/  UIMAD.WIDE.U32 UR8, UR7, UR23, URZ ;  /* 0x00000017070872a5 */ /* 0x000fe4000f8e00ff */
[----:B------:R-:W-:Y:S02]  /*4f20*/  @!UP3 USEL UR10, UR13, UR4, !UP0 ;  /* 0x000000040d0ab287 */ /* 0x000fe4000c000000 */
[----:B------:R-:W-:Y:S03]  /*4f30*/  @!UP3 UISETP.NE.AND UP0, UPT, UR22, 0x1, UPT ;  /* 0x000000011600b88c */ /* 0x000fe6000bf05270 */
[----:B------:R-:W-:Y:S02]  /*4f40*/  @!UP3 UMOV UR6, UR9 ;  /* 0x000000090006bc82 */ /* 0x000fe40008000000 */
[----:B------:R-:W3:Y:S02]  /*4f50*/  @!UP3 LDCU UR4, c[0x0][0xb20] ;  /* 0x00016400ff04b7ac */ /* 0x000ee40008000800 */
[----:B---3--:R-:W-:Y:S04]  /*4f60*/  @!UP3 USHF.R.U32.HI UR6, URZ, UR4, UR6 ;  /* 0x00000004ff06b299 */ /* 0x008fe80008011606 */
[----:B------:R-:W-:Y:S04]  /*4f70*/  @!UP3 USEL UR6, UR7, UR6, !UP0 ;  /* 0x000000060706b287 */ /* 0x000fe8000c000000 */
[----:B------:R-:W-:Y:S02]  /*4f80*/  @!UP3 UIADD3 UR4, UPT, UPT, -UR10, UR6, URZ ;  /* 0x000000060a04b290 */ /* 0x000fe4000fffe1ff */
[----:B------:R-:W-:Y:S02]  /*4f90*/  @!UP3 UIADD3 UR6, UPT, UPT, UR10, -UR6, URZ ;  /* 0x800000060a06b290 */ /* 0x000fe4000fffe0ff */
[----:B------:R-:W-:Y:S02]  /*4fa0*/  @!UP3 UIMAD UR13, UR4, UR5, UR13 ;  /* 0x00000005040db2a4 */ /* 0x000fe4000f8e020d */
[----:B------:R-:W-:Y:S01]  /*4fb0*/  @!UP3 UIMAD UR7, UR6, UR22, UR7 ;  /* 0x000000160607b2a4 */ /* 0x000fe2000f8e0207 */
[----:B------:R-:W-:Y:S11]  /*4fc0*/  BRA.U UP4, `(.L_x_79) ;  /* 0x0000000104107547 */ /* 0x000ff6000b800000 */
[----:B--2---:R-:W-:Y:S04]  /*4fd0*/  MOV R0, UR37 ;  /* 0x0000002500007c02 */ /* 0x004fe80008000f00 */
[----:B------:R-:W-:Y:S04]  /*4fe0*/  SHF.L.U32 R3, R0, 0x1f, RZ ;  /* 0x0000001f00037819 */ /* 0x000fe800000006ff */
[----:B------:R-:W2:Y:S02]  /*4ff0*/  SYNCS.PHASECHK.TRANS64.TRYWAIT P1, [UR17+0x5a8], R3 ;  /* 0x0005a803ff0075a7 */ /* 0x000ea40008021111 */
[----:B--2---:R-:W-:Y:S05]  /*5000*/  @!P1 BRA `(.L_x_80) ;  /* 0x0000002000009947 */ /* 0x004fea0003800000 */
.L_x_79:
[----:B------:R-:W-:Y:S05]  /*5010*/  BRA.U !UP6, `(.L_x_81) ;  /* 0x000000010e387547 */ /* 0x000fea000b800000 */
[----:B------:R-:W-:Y:S01]  /*5020*/  UPLOP3.LUT UP1, UPT, UPT, UPT, UP5, 0x80, 0x8 ;  /* 0x000000000008789c */ /* 0x000fe20003f2f050 */
[----:B------:R-:W-:Y:S01]  /*5030*/  HFMA2 R27, -RZ, RZ, 0, 5.9604644775390625e-08 ;  /* 0x00000001ff1b7431 */ /* 0x000fe200000001ff */
[----:B------:R-:W2:Y:S04]  /*5040*/  LDCU.64 UR8, c[0x0][0x358] ;  /* 0x00006b00ff0877ac */ /* 0x000ea80008000a00 */
[----:B------:R-:W-:Y:S05]  /*5050*/  PLOP3.LUT P1, PT, PT, PT, UP1, 0x80, 0x8 ;  /* 0x000000000008781c */ /* 0x000fea0003f2f018 */
[----:B------:R-:W3:Y:S01]  /*5060*/  @UP1 LDCU.64 UR4, c[0x0][0x888] ;  /* 0x00011100ff0417ac */ /* 0x000ee20008000a00 */
[----:B------:R-:W-:Y:S04]  /*5070*/  @UP1 UIMAD UR6, UR36, UR26, URZ ;  /* 0x0000001a240612a4 */ /* 0x000fe8000f8e02ff */
[----:B---3--:R-:W-:Y:S06]  /*5080*/  @UP1 UIMAD.WIDE UR4, UR6, 0x4, UR4 ;  /* 0x00000004060418a5 */ /* 0x008fec000f8e0204 */
[----:B------:R-:W-:Y:S02]  /*5090*/  IMAD.U32 R4, RZ, RZ, UR4 ;  /* 0x00000004ff047e24 */ /* 0x000fe4000f8e00ff */
[----:B------:R-:W-:Y:S05]  /*50a0*/  IMAD.U32 R5, RZ, RZ, UR5 ;  /* 0x00000005ff057e24 */ /* 0x000fea000f8e00ff */
[----:B--2---:R-:W2:Y:S02]  /*50b0*/  @P1 LDG.E R0, desc[UR8][R4.64] ;  /* 0x0000000804001981 */ /* 0x004ea4000c1e1900 */
[----:B--2---:R-:W-:Y:S01]  /*50c0*/  @P1 R2UR UR45, R0 ;  /* 0x00000000002d12ca */ /* 0x004fe200000e0000 */
[----:B------:R-:W-:Y:S05]  /*50d0*/  IMAD.MOV.U32 R0, RZ, RZ, 0x1 ;  /* 0x00000001ff007424 */ /* 0x000fea00078e00ff */
[----:B------:R-:W-:Y:S08]  /*50e0*/  @!P1 PRMT R27, R0, 0x7610, R27 ;  /* 0x00007610001b9816 */ /* 0x000ff0000000001b */
[----:B------:R-:W3:Y:S02]  /*50f0*/  @!UP1 LDCU UR45, c[0x0][0x880] ;  /* 0x00011000ff2d97ac */ /* 0x000ee40008000800 */
.L_x_81:
[----:B---3--:R-:W-:Y:S01]  /*5100*/  @!P0 ISETP.EQ.AND P2, PT, RZ, UR45, PT ;  /* 0x0000002dff008c0c */ /* 0x008fe2000bf42270 */
[----:B------:R-:W-:Y:S01]  /*5110*/  @!UPT UIADD3 URZ, UPT, UPT, URZ, URZ, URZ ;  /* 0x000000fffffff290 */ /* 0x000fe2000fffe0ff */
[----:B------:R-:W-:Y:S11]  /*5120*/  @!P0 BRA `(.L_x_82) ;  /* 0x0000000000148947 */ /* 0x000ff60003800000 */
[----:B------:R-:W-:Y:S02]  /*5130*/  LOP3.LUT P0, RZ, R27, 0xff, RZ, 0xc0, !PT ;  /* 0x000000ff1bff7812 */ /* 0x000fe4000780c0ff */
[----:B------:R-:W-:Y:S04]  /*5140*/  PLOP3.LUT P2, PT, PT, PT, UP1, 0x80, 0x8 ;  /* 0x000000000008781c */ /* 0x000fe80003f4f018 */
[----:B------:R-:W-:Y:S07]  /*5150*/  PLOP3.LUT P2, PT, P2, PT, PT, 0x8, 0x80 ;  /* 0x000000000080781c */ /* 0x000fee000174e170 */
[----:B------:R-:W-:Y:S11]  /*5160*/  @P0 ISETP.EQ.AND P2, PT, RZ, UR45, PT ;  /* 0x0000002dff000c0c */ /* 0x000ff6000bf42270 */
[----:B------:R-:W-:Y:S02]  /*5170*/  @!UPT UIADD3 URZ, UPT, UPT, URZ, URZ, URZ ;  /* 0x000000fffffff290 */ /* 0x000fe4000fffe0ff */
.L_x_82:
[----:B------:R-:W3:Y:S01]  /*5180*/  SYNCS.PHASECHK.TRANS64.TRYWAIT P0, [UR17+0x598], R2 ;  /* 0x00059802ff0075a7 */ /* 0x000ee20008001111 */
[----:B------:R-:W-:Y:S02]  /*5190*/  ELECT P1, URZ, PT ;  /* 0x0000000000ff782f */ /* 0x000fe40003820000 */
[----:B------:R-:W-:Y:S01]  /*51a0*/  IADD3 R10, PT, PT, R10, 0x1, RZ ;  /* 0x000000010a0a7810 */ /* 0x000fe20007ffe0ff */
[----:B---3--:R-:W-:Y:S10]  /*51b0*/  @!P0 BRA `(.L_x_83) ;  /* 0x0000001c00ac8947 */ /* 0x008ff40003800000 */
.L_x_131:
[----:B------:R-:W-:Y:S01]  /*51c0*/  PLOP3.LUT P1, PT, P2, P1, PT, 0xf2, 0x2f ;  /* 0x00000000002f781c */ /* 0x000fe20001723e72 */
[----:B------:R-:W-:Y:S01]  /*51d0*/  UMOV UR18, 0x0 ;  /* 0x0000000000127882 */ /* 0x000fe20000000000 */
[----:B------:R-:W-:Y:S01]  /*51e0*/  UMOV UR19, 0x10000000 ;  /* 0x1000000000137882 */ /* 0x000fe20000000000 */
[----:B------:R-:W-:Y:S01]  /*51f0*/  UMOV UR12, UR36 ;  /* 0x00000024000c7c82 */ /* 0x000fe20008000000 */
[----:B------:R-:W-:Y:S01]  /*5200*/  R2UR UR6, R29 ;  /* 0x000000001d0672ca */ /* 0x000fe200000e0000 */
[----:B------:R-:W-:Y:S01]  /*5210*/  UMOV UR36, UR25 ;  /* 0x0000001900247c82 */ /* 0x000fe20008000000 */
[----:B------:R-:W-:Y:S01]  /*5220*/  LOP3.LUT R11, R11, 0x1, RZ, 0x3c, !PT ;  /* 0x000000010b0b7812 */ /* 0x000fe200078e3cff */
[----:B------:R-:W-:Y:S06]  /*5230*/  UPLOP3.LUT UP4, UPT, UPT, UPT, UPT, 0x80, 0x8 ;  /* 0x000000000008789c */ /* 0x000fec0003f8f070 */
[----:B--2---:R-:W-:Y:S01]  /*5240*/  @!P1 IADD3 R2, P0, PT, R12, 0x580, RZ ;  /* 0x000005800c029810 */ /* 0x004fe20007f1e0ff */
[----:B------:R-:W-:Y:S03]  /*5250*/  VOTEU.ALL UP0, P1 ;  /* 0x0000000000ff7886 */ /* 0x000fe60000800000 */
[----:B------:R-:W-:Y:S01]  /*5260*/  @!P1 R2UR UR5, R2 ;  /* 0x00000000020592ca */ /* 0x000fe200000e0000 */
[----:B------:R-:W-:Y:S01]  /*5270*/  @!P1 IMAD.X R0, RZ, RZ, R13, P0 ;  /* 0x000000ffff009224 */ /* 0x000fe200000e060d */
[----:B------:R-:W-:Y:S01]  /*5280*/  @!UP0 USHF.L.U32 UR10, UR48, 0x4, URZ ;  /* 0x00000004300a8899 */ /* 0x000fe200080006ff */
[----:B------:R-:W-:Y:S01]  /*5290*/  ISETP.NE.AND P0, PT, R10, 0x2, PT ;  /* 0x000000020a00780c */ /* 0x000fe20003f05270 */
[----:B------:R-:W-:Y:S02]  /*52a0*/  @!UP0 USHF.L.U32 UR11, UR49, 0x6, URZ ;  /* 0x00000006310b8899 */ /* 0x000fe400080006ff */
[----:B------:R-:W-:Y:S01]  /*52b0*/  @!P1 R2UR UR4, R0 ;  /* 0x00000000000492ca */ /* 0x000fe200000e0000 */
[----:B------:R-:W-:Y:S01]  /*52c0*/  @!UP0 UIADD3 UR8, UPT, UPT, UR17, 0x680, URZ ;  /* 0x0000068011088890 */ /* 0x000fe2000fffe0ff */
[----:B------:R-:W-:Y:S01]  /*52d0*/  SEL R0, RZ, 0x1, P0 ;  /* 0x00000001ff007807 */ /* 0x000fe20000000000 */
[----:B------:R-:W-:Y:S01]  /*52e0*/  @!UP0 UIADD3 UR9, UPT, UPT, UR17, 0x590, URZ ;  /* 0x0000059011098890 */ /* 0x000fe2000fffe0ff */
[----:B------:R-:W-:Y:S01]  /*52f0*/  SEL R10, R10, RZ, P0 ;  /* 0x000000ff0a0a7207 */ /* 0x000fe20000000000 */
[----:B------:R-:W-:Y:S01]  /*5300*/  VOTEU.ALL UP0, P1 ;  /* 0x0000000000ff7886 */ /* 0x000fe20000800000 */
[----:B------:R-:W-:Y:S01]  /*5310*/  LOP3.LUT R9, R9, R0, RZ, 0x3c, !PT ;  /* 0x0000000009097212 */ /* 0x000fe200078e3cff */
[----:B------:R-:W-:Y:S01]  /*5320*/  IMAD.U32 R2, RZ, RZ, UR5 ;  /* 0x00000005ff027e24 */ /* 0x000fe2000f8e00ff */
[----:B------:R-:W-:Y:S02]  /*5330*/  UIADD3 UR48, UPT, UPT, UR7, UR61, URZ ;  /* 0x0000003d07307290 */ /* 0x000fe4000fffe0ff */
[----:B------:R-:W-:Y:S03]  /*5340*/  UIADD3 UR49, UPT, UPT, UR13, UR6, URZ ;  /* 0x000000060d317290 */ /* 0x000fe6000fffe0ff */
[----:B------:R-:W-:Y:S01]  /*5350*/  IMAD.U32 R3, RZ, RZ, UR4 ;  /* 0x00000004ff037e24 */ /* 0x000fe2000f8e00ff */
[----:B------:R-:W-:Y:S04]  /*5360*/  @!P1 R2UR UR4, R2 ;  /* 0x00000000020492ca */ /* 0x000fe800000e0000 */
[----:B------:R-:W-:Y:S11]  /*5370*/  @!P1 R2UR UR5, R3 ;  /* 0x00000000030592ca */ /* 0x000ff600000e0000 */
[----:B------:R-:W-:Y:S02]  /*5380*/  @!UPT UIADD3 URZ, UPT, UPT, URZ, URZ, URZ ;  /* 0x000000fffffff290 */ /* 0x000fe4000fffe0ff */
[----:B------:R2:W-:Y:S01]  /*5390*/  @!UP0 UTMALDG.3D [UR8], [UR4], desc[UR18] ;  /* 0x00001208040085b4 */ /* 0x0005e20008011000 */
[----:B------:R2:W-:Y:S01]  /*53a0*/  @!P1 SYNCS.ARRIVE.TRANS64.RED.A0TR RZ, [UR17+0x590], R8 ;  /* 0x00059008ffff99a7 */ /* 0x0005e20008300411 */
[----:B------:R-:W-:Y:S01]  /*53b0*/  SYNCS.ARRIVE.TRANS64.RED.A1T0 RZ, [UR51], RZ ;  /* 0x000000ffffff79a7 */ /* 0x000fe20008100433 */
[----:B------:R-:W-:Y:S05]  /*53c0*/  BRA.U UP2, `(.L_x_84) ;  /* 0xfffffff502707547 */ /* 0x000fea000b83ffff */
[----:B------:R-:W-:Y:S07]  /*53d0*/  MOV R0, UR17 ;  /* 0x0000001100007c02 */ /* 0x000fee0008000f00 */
.L_x_85:
[----:B---3--:R-:W-:-:S04]  /*53e0*/  SHF.L.U32 R3, R11, 0x1f, RZ ;  /* 0x0000001f0b037819 */ /* 0x008fc800000006ff */
[----:B------:R3:W4:Y:S03]  /*53f0*/  SYNCS.PHASECHK.TRANS64.TRYWAIT P0, [R0+URZ+0x598], R3 ;  /* 0x00059803000075a7 */ /* 0x00072600080011ff */
[----:B----4-:R-:W-:Y:S05]  /*5400*/  @!P0 NANOSLEEP.SYNCS 0x989680 ;  /* 0x009896800000895d */ /* 0x010fea0003900000 */
[----:B------:R-:W4:Y:S02]  /*5410*/  @!P0 SYNCS.PHASECHK.TRANS64 P0, [R0+URZ+0x598], R3 ;  /* 0x00059803000085a7 */ /* 0x000f2400080010ff */
[----:B-12-4-:R-:W-:Y:S05]  /*5420*/  @P0 EXIT ;  /* 0x000000000000094d */ /* 0x016fea0003800000 */
[----:B------:R-:W-:Y:S05]  /*5430*/  BRA `(.L_x_85) ;  /* 0xfffffffc00e87947 */ /* 0x000fea000383ffff */
.L_x_76:
[----:B------:R-:W-:-:S06]  /*5440*/  UISETP.GE.AND UP0, UPT, UR18, 0x4, UPT ;  /* 0x000000041200788c */ /* 0x000fcc000bf06270 */
[----:B------:R-:W-:-:S13]  /*5450*/  PLOP3.LUT P0, PT, PT, PT, UP0, 0x80, 0x8 ;  /* 0x000000000008781c */ /* 0x000fda0003f0f008 */
[----:B-1----:R-:W-:Y:S05]  /*5460*/  @!P0 EXIT ;  /* 0x000000000000894d */ /* 0x002fea0003800000 */
[----:B------:R-:W-:Y:S01]  /*5470*/  BAR.SYNC.DEFER_BLOCKING 0x6, 0xa0 ;  /* 0x0182800000007b1d */ /* 0x000fe20000010000 */
[--C-:B------:R-:W-:Y:S01]  /*5480*/  SHF.R.U32.HI R7, RZ, 0x4, R34.reuse ;  /* 0x00000004ff077819 */ /* 0x100fe20000011622 */
[C---:B------:R-:W-:Y:S01]  /*5490*/  IMAD.U32 R2, R34.reuse, 0x10000, RZ ;  /* 0x0001000022027824 */ /* 0x040fe200078e00ff */
[----:B------:R-:W-:Y:S01]  /*54a0*/  CS2R R32, SRZ ;  /* 0x0000000000207805 */ /* 0x000fe2000001ff00 */
[----:B------:R-:W-:Y:S01]  /*54b0*/  IMAD.SHL.U32 R5, R34, 0x10, RZ ;  /* 0x0000001022057824 */ /* 0x000fe200078e00ff */
[----:B------:R-:W-:Y:S01]  /*54c0*/  LOP3.LUT R7, R7, 0x1, RZ, 0xc0, !PT ;  /* 0x0000000107077812 */ /* 0x000fe200078ec0ff */
[----:B------:R-:W-:Y:S02]  /*54d0*/  UMOV UR47, 0x400 ;  /* 0x00000400002f7882 */ /* 0x000fe40000000000 */
[----:B------:R-:W1:Y:S01]  /*54e0*/  LDC.64 R24, c[0x0][0x8b0] ;  /* 0x00022c00ff187b82 */ /* 0x000e620000000a00 */
[----:B------:R-:W-:Y:S01]  /*54f0*/  ULEA UR47, UR51, UR47, 0x18 ;  /* 0x0000002f332f7291 */ /* 0x000fe2000f8ec0ff */
[----:B------:R-:W-:Y:S01]  /*5500*/  LOP3.LUT R5, R5, 0xf0, RZ, 0xc0, !PT ;  /* 0x000000f005057812 */ /* 0x000fe200078ec0ff */
[----:B------:R-:W-:Y:S01]  /*5510*/  IMAD.MOV.U32 R35, RZ, RZ, RZ ;  /* 0x000000ffff237224 */ /* 0x000fe200078e00ff */
[----:B------:R-:W-:Y:S01]  /*5520*/  LOP3.LUT R26, R7, 0x60, R34, 0xf8, !PT ;  /* 0x00000060071a7812 */ /* 0x000fe200078ef822 */
[----:B------:R-:W-:Y:S01]  /*5530*/  IMAD.MOV.U32 R31, RZ, RZ, RZ ;  /* 0x000000ffff1f7224 */ /* 0x000fe200078e00ff */
[----:B------:R-:W-:Y:S01]  /*5540*/  LOP3.LUT R2, R2, 0x600000, RZ, 0xc0, !PT ;  /* 0x0060000002027812 */ /* 0x000fe200078ec0ff */
[----:B------:R-:W2:Y:S01]  /*5550*/  LDCU UR59, c[0x0][0x370] ;  /* 0x00006e00ff3b77ac */ /* 0x000ea20008000800 */
[----:B------:R-:W3:Y:S01]  /*5560*/  LDC.64 R22, c[0x0][0x8a8] ;  /* 0x00022a00ff167b82 */ /* 0x000ee20000000a00 */
[----:B------:R-:W-:Y:S01]  /*5570*/  IMAD R26, R26, 0x8, R5 ;  /* 0x000000081a1a7824 */ /* 0x000fe200078e0205 */
[----:B------:R-:W-:Y:S01]  /*5580*/  LOP3.LUT R34, R34, 0x60, RZ, 0xc0, !PT ;  /* 0x0000006022227812 */ /* 0x000fe200078ec0ff */
[----:B------:R-:W4:Y:S01]  /*5590*/  LDCU UR44, c[0x0][0xb0c] ;  /* 0x00016180ff2c77ac */ /* 0x000f220008000800 */
[----:B------:R-:W1:Y:S01]  /*55a0*/  LDCU UR40, c[0x0][0xb30] ;  /* 0x00016600ff2877ac */ /* 0x000e620008000800 */
[----:B------:R-:W2:Y:S01]  /*55b0*/  LDS R3, [UR47+0x660] ;  /* 0x0006602fff037984 */ /* 0x000ea20008000800 */
[----:B------:R-:W1:Y:S01]  /*55c0*/  LDCU.64 UR56, c[0x0][0x888] ;  /* 0x00011100ff3877ac */ /* 0x000e620008000a00 */
[----:B------:R-:W1:Y:S01]  /*55d0*/  LDCU.64 UR42, c[0x0][0xb28] ;  /* 0x00016500ff2a77ac */ /* 0x000e620008000a00 */
[----:B------:R-:W1:Y:S01]  /*55e0*/  LDCU.64 UR62, c[0x0][0x890] ;  /* 0x00011200ff3e77ac */ /* 0x000e620008000a00 */
[----:B------:R-:W1:Y:S01]  /*55f0*/  LDCU.128 UR52, c[0x0][0xb10] ;  /* 0x00016200ff3477ac */ /* 0x000e620008000c00 */
[----:B------:R-:W1:Y:S01]  /*5600*/  LDCU UR58, c[0x0][0x374] ;  /* 0x00006e80ff3a77ac */ /* 0x000e620008000800 */
[----:B------:R-:W-:Y:S01]  /*5610*/  UMOV UR39, URZ ;  /* 0x000000ff00277c82 */ /* 0x000fe20008000000 */
[----:B-12-4-:R-:W-:-:S07]  /*5620*/  IMAD.IADD R2, R3, 0x1, R2 ;  /* 0x0000000103027824 */ /* 0x016fce00078e0202 */
.L_x_98:
[C---:B------:R-:W-:Y:S02]  /*5630*/  LEA R8, R35.reuse, UR47, 0x3 ;  /* 0x0000002f23087c11 */ /* 0x040fe4000f8e18ff */
[----:B------:R-:W-:Y:S02]  /*5640*/  SHF.L.U32 R3, R32, 0x1f, RZ ;  /* 0x0000001f20037819 */ /* 0x000fe400000006ff */
[----:B------:R-:W-:Y:S02]  /*5650*/  LEA R5, R35, UR47, 0x4 ;  /* 0x0000002f23057c11 */ /* 0x000fe4000f8e20ff */
[----:B-1----:R-:W1:Y:S02]  /*5660*/  SYNCS.PHASECHK.TRANS64.TRYWAIT P0, [R8+URZ+0x5b0], R3 ;  /* 0x0005b003080075a7 */ /* 0x002e6400080011ff */
[----:B-12---:R-:W-:Y:S05]  /*5670*/  @!P0 BRA `(.L_x_86) ;  /* 0x0000001800948947 */ /* 0x006fea0003800000 */
.L_x_132:
[----:B------:R-:W2:Y:S01]  /*5680*/  LDS.128 R4, [R5+0x640] ;  /* 0x0006400005047984 */ /* 0x000ea20000000c00 */
[----:B------:R-:W-:Y:S01]  /*5690*/  UISETP.GE.AND UP0, UPT, UR41, 0x1, UPT ;  /* 0x000000012900788c */ /* 0x000fe2000bf06270 */
[----:B------:R-:W-:Y:S01]  /*56a0*/  @!PT LDS RZ, [RZ] ;  /* 0x00000000fffff984 */ /* 0x000fe20000000800 */
[----:B------:R-:W-:Y:S01]  /*56b0*/  @!PT LDS RZ, [RZ] ;  /* 0x00000000fffff984 */ /* 0x000fe20000000800 */
[----:B------:R-:W-:Y:S01]  /*56c0*/  @!PT LDS RZ, [RZ] ;  /* 0x00000000fffff984 */ /* 0x000fe20000000800 */
[----:B------:R-:W-:Y:S01]  /*56d0*/  @!PT LDS RZ, [RZ] ;  /* 0x00000000fffff984 */ /* 0x000fe20000000800 */
[----:B------:R4:W-:Y:S06]  /*56e0*/  MEMBAR.ALL.CTA ;  /* 0x0000000000007992 */ /* 0x0009ec0000008000 */
[----:B----4-:R-:W4:Y:S01]  /*56f0*/  FENCE.VIEW.ASYNC.S ;  /* 0x00000000000073c6 */ /* 0x010f220000000000 */
[----:B--2---:R-:W-:Y:S11]  /*5700*/  LOP3.LUT P0, RZ, R6, 0x1, RZ, 0xc0, !PT ;  /* 0x0000000106ff7812 */ /* 0x004ff6000780c0ff */
[----:B------:R-:W-:Y:S02]  /*5710*/  @!UPT UIADD3 URZ, UPT, UPT, URZ, URZ, URZ ;  /* 0x000000fffffff290 */ /* 0x000fe4000fffe0ff */
[----:B----4-:R-:W-:Y:S01]  /*5720*/  VOTEU.ANY UP1, P0 ;  /* 0x0000000000ff7886 */ /* 0x010fe20000020100 */
[----:B------:R-:W-:Y:S01]  /*5730*/  PLOP3.LUT P0, PT, PT, PT, UP1, 0x80, 0x8 ;  /* 0x000000000008781c */ /* 0x000fe20003f0f018 */
[----:B------:R-:W-:Y:S11]  /*5740*/  UP2UR UR50, UPR, URZ, 0x2 ;  /* 0x00000002ff327883 */ /* 0x000ff60008000000 */
[----:B------:R-:W-:Y:S01]  /*5750*/  @!UPT UIADD3 URZ, UPT, UPT, URZ, URZ, URZ ;  /* 0x000000fffffff290 */ /* 0x000fe2000fffe0ff */
[----:B------:R-:W-:Y:S02]  /*5760*/  @P0 SHF.R.U32.HI R0, RZ, 0x10, R5 ;  /* 0x00000010ff000819 */ /* 0x000fe40000011605 */
[----:B-1----:R-:W-:Y:S02]  /*5770*/  @P0 MOV R3, R4 ;  /* 0x0000000400030202 */ /* 0x002fe40000000f00 */
        /* <DEDUP_REMOVED lines=11> */
[----:B------:R-:W2:Y:S01]  /*5830*/  LDCU UR12, c[0x0][0xb20] ;  /* 0x00016400ff0c77ac */ /* 0x000ea20008000800 */
[----:B------:R-:W-:Y:S02]  /*5840*/  UIMAD.WIDE.U32 UR4, UR58, UR55, URZ ;  /* 0x000000373a0472a5 */ /* 0x000fe4000f8e00ff */
[----:B------:R-:W-:Y:S02]  /*5850*/  UIMAD.WIDE.U32 UR6, UR59, UR52, URZ ;  /* 0x000000343b0672a5 */ /* 0x000fe4000f8e00ff */
[----:B------:R-:W-:Y:S02]  /*5860*/  UISETP.NE.AND UP0, UPT, UR54, 0x1, UPT ;  /* 0x000000013600788c */ /* 0x000fe4000bf05270 */
[----:B------:R-:W-:Y:S02]  /*5870*/  UIMAD.WIDE.U32 UR8, UR37, UR55, URZ ;  /* 0x00000037250872a5 */ /* 0x000fe4000f8e00ff */
[----:B------:R-:W-:Y:S02]  /*5880*/  UISETP.NE.AND UP1, UPT, UR44, 0x1, UPT ;  /* 0x000000012c00788c */ /* 0x000fe4000bf25270 */
[----:B------:R-:W-:Y:S02]  /*5890*/  UIMAD.WIDE.U32 UR10, UR38, UR52, URZ ;  /* 0x00000034260a72a5 */ /* 0x000fe4000f8e00ff */
[----:B------:R-:W-:Y:S01]  /*58a0*/  UISETP.NE.AND UP2, UPT, UR41, 0x1, UPT ;  /* 0x000000012900788c */ /* 0x000fe2000bf45270 */
[----:B------:R-:W-:Y:S02]  /*58b0*/  UMOV UR4, UR5 ;  /* 0x0000000500047c82 */ /* 0x000fe40008000000 */
[----:B--2---:R-:W-:Y:S03]  /*58c0*/  USHF.R.U32.HI UR5, URZ, UR12, UR4 ;  /* 0x0000000cff057299 */ /* 0x004fe60008011604 */
[----:B------:R-:W-:Y:S02]  /*58d0*/  UMOV UR4, UR7 ;  /* 0x0000000700047c82 */ /* 0x000fe40008000000 */
[----:B------:R-:W-:Y:S02]  /*58e0*/  USHF.R.U32.HI UR7, URZ, UR53, UR4 ;  /* 0x00000035ff077299 */ /* 0x000fe40008011604 */
[----:B------:R-:W-:Y:S02]  /*58f0*/  USEL UR4, UR58, UR5, !UP0 ;  /* 0x000000053a047287 */ /* 0x000fe4000c000000 */
[----:B------:R-:W-:Y:S01]  /*5900*/  USEL UR7, UR59, UR7, !UP1 ;  /* 0x000000073b077287 */ /* 0x000fe2000c800000 */
[----:B------:R-:W-:Y:S01]  /*5910*/  UMOV UR5, UR9 ;  /* 0x0000000900057c82 */ /* 0x000fe20008000000 */
[----:B------:R-:W-:Y:S02]  /*5920*/  UIMAD.WIDE.U32 UR8, UR4, UR42, URZ ;  /* 0x0000002a040872a5 */ /* 0x000fe4000f8e00ff */
[----:B------:R-:W-:Y:S03]  /*5930*/  USHF.R.U32.HI UR6, URZ, UR12, UR5 ;  /* 0x0000000cff067299 */ /* 0x000fe60008011605 */
[----:B------:R-:W-:Y:S01]  /*5940*/  UMOV UR5, UR11 ;  /* 0x0000000b00057c82 */ /* 0x000fe20008000000 */
[----:B------:R-:W-:Y:S02]  /*5950*/  UIMAD.WIDE.U32 UR10, UR7, UR42, URZ ;  /* 0x0000002a070a72a5 */ /* 0x000fe4000f8e00ff */
[----:B------:R-:W-:Y:S02]  /*5960*/  USEL UR6, UR37, UR6, !UP0 ;  /* 0x0000000625067287 */ /* 0x000fe4000c000000 */
[----:B------:R-:W-:Y:S01]  /*5970*/  USHF.R.U32.HI UR5, URZ, UR53, UR5 ;  /* 0x00000035ff057299 */ /* 0x000fe20008011605 */
[----:B------:R-:W-:Y:S02]  /*5980*/  UMOV UR8, UR9 ;  /* 0x0000000900087c82 */ /* 0x000fe40008000000 */
[----:B------:R-:W-:Y:S01]  /*5990*/  UMOV UR10, UR11 ;  /* 0x0000000b000a7c82 */ /* 0x000fe20008000000 */
[----:B------:R-:W-:Y:S02]  /*59a0*/  @UP2 USHF.R.U32.HI UR4, URZ, UR43, UR8 ;  /* 0x0000002bff042299 */ /* 0x000fe40008011608 */
[----:B------:R-:W-:Y:S02]  /*59b0*/  @UP2 USHF.R.U32.HI UR7, URZ, UR43, UR10 ;  /* 0x0000002bff072299 */ /* 0x000fe4000801160a */
[----:B------:R-:W-:Y:S02]  /*59c0*/  UIMAD UR4, UR41, UR4, URZ ;  /* 0x00000004290472a4 */ /* 0x000fe4000f8e02ff */
[----:B------:R-:W-:Y:S02]  /*59d0*/  UIMAD.WIDE.U32 UR10, UR6, UR42, URZ ;  /* 0x0000002a060a72a5 */ /* 0x000fe4000f8e00ff */
[----:B------:R-:W-:Y:S02]  /*59e0*/  USEL UR5, UR38, UR5, !UP1 ;  /* 0x0000000526057287 */ /* 0x000fe4000c800000 */
[----:B------:R-:W-:Y:S02]  /*59f0*/  UIMAD UR8, UR41, UR7, URZ ;  /* 0x00000007290872a4 */ /* 0x000fe4000f8e02ff */
[----:B------:R-:W-:Y:S03]  /*5a00*/  UISETP.GE.AND UP0, UPT, UR6, UR4, UPT ;  /* 0x000000040600728c */ /* 0x000fe6000bf06270 */
[----:B------:R-:W-:Y:S01]  /*5a10*/  UMOV UR4, UR11 ;  /* 0x0000000b00047c82 */ /* 0x000fe20008000000 */
[----:B------:R-:W-:Y:S02]  /*5a20*/  UISETP.GE.OR UP0, UPT, UR5, UR8, UP0 ;  /* 0x000000080500728c */ /* 0x000fe40008706670 */
[----:B------:R-:W-:Y:S02]  /*5a30*/  USHF.R.U32.HI UR4, URZ, UR43, UR4 ;  /* 0x0000002bff047299 */ /* 0x000fe40008011604 */
[----:B------:R-:W-:Y:S02]  /*5a40*/  UIMAD.WIDE.U32 UR8, UR5, UR42, URZ ;  /* 0x0000002a050872a5 */ /* 0x000fe4000f8e00ff */
[----:B------:R-:W-:Y:S02]  /*5a50*/  USEL UR11, UR6, UR4, !UP2 ;  /* 0x00000004060b7287 */ /* 0x000fe4000d000000 */
[----:B------:R-:W-:Y:S02]  /*5a60*/  UIADD3 UR8, UPT, UPT, -UR5, URZ, URZ ;  /* 0x000000ff05087290 */ /* 0x000fe4000fffe1ff */
[----:B------:R-:W-:Y:S01]  /*5a70*/  UIADD3 UR10, UPT, UPT, -UR11, URZ, URZ ;  /* 0x000000ff0b0a7290 */ /* 0x000fe2000fffe1ff */
[----:B------:R-:W-:Y:S01]  /*5a80*/  @!UP0 UMOV UR4, UR9 ;  /* 0x0000000900048c82 */ /* 0x000fe20008000000 */
[----:B------:R-:W-:Y:S02]  /*5a90*/  UIADD3 UR9, UPT, UPT, -UR6, URZ, URZ ;  /* 0x000000ff06097290 */ /* 0x000fe4000fffe1ff */
[----:B------:R-:W-:Y:S02]  /*5aa0*/  @!UP0 USHF.R.U32.HI UR4, URZ, UR43, UR4 ;  /* 0x0000002bff048299 */ /* 0x000fe40008011604 */
[----:B------:R-:W-:Y:S02]  /*5ab0*/  UIMAD UR10, UR41, UR10, UR6 ;  /* 0x0000000a290a72a4 */ /* 0x000fe4000f8e0206 */
[----:B------:R-:W-:Y:S04]  /*5ac0*/  @!UP0 USEL UR4, UR5, UR4, !UP2 ;  /* 0x0000000405048287 */ /* 0x000fe8000d000000 */
[----:B------:R-:W-:Y:S02]  /*5ad0*/  @!UP0 UIMAD UR10, UR7, UR10, UR4 ;  /* 0x0000000a070a82a4 */ /* 0x000fe4000f8e0204 */
[----:B------:R-:W-:Y:S02]  /*5ae0*/  @!UP0 UIADD3 UR11, UPT, UPT, UR11, -UR4, URZ ;  /* 0x800000040b0b8290 */ /* 0x000fe4000fffe0ff */
[----:B------:R-:W-:Y:S02]  /*5af0*/  UIMAD UR7, UR44, UR8, UR38 ;  /* 0x000000082c0772a4 */ /* 0x000fe4000f8e0226 */
[----:B------:R-:W-:Y:S02]  /*5b00*/  @!UP0 UIMAD UR6, UR11, UR41, UR5 ;  /* 0x000000290b0682a4 */ /* 0x000fe4000f8e0205 */
[----:B------:R-:W-:Y:S01]  /*5b10*/  UIMAD UR4, UR54, UR9, UR37 ;  /* 0x00000009360472a4 */ /* 0x000fe2000f8e0225 */
[----:B------:R-:W-:Y:S02]  /*5b20*/  @!UP0 UMOV UR5, UR10 ;  /* 0x0000000a00058c82 */ /* 0x000fe40008000000 */
[----:B------:R-:W-:Y:S02]  /*5b30*/  UIMAD UR38, UR5, UR44, UR7 ;  /* 0x0000002c052672a4 */ /* 0x000fe4000f8e0207 */
[----:B------:R-:W-:Y:S11]  /*5b40*/  UIMAD UR37, UR6, UR54, UR4 ;  /* 0x00000036062572a4 */ /* 0x000ff6000f8e0204 */
[----:B------:R-:W-:Y:S01]  /*5b50*/  @!UPT UIADD3 URZ, UPT, UPT, URZ, URZ, URZ ;  /* 0x000000fffffff290 */ /* 0x000fe2000fffe0ff */
.L_x_87:
[----:B------:R-:W-:Y:S01]  /*5b60*/  UISETP.NE.AND UP0, UPT, UR40, 0x1, UPT ;  /* 0x000000012800788c */ /* 0x000fe2000bf05270 */
[----:B------:R-:W-:Y:S01]  /*5b70*/  ISETP.NE.U32.AND P1, PT, R24, RZ, PT ;  /* 0x000000ff1800720c */ /* 0x000fe20003f25070 */
[----:B------:R-:W-:Y:S02]  /*5b80*/  ULEA.HI UR4, UR39, UR39, URZ, 0x1 ;  /* 0x0000002727047291 */ /* 0x000fe4000f8f08ff */
[----:B------:R-:W-:Y:S01]  /*5b90*/  UISETP.NE.U32.AND UP3, UPT, UR62, URZ, UPT ;  /* 0x000000ff3e00728c */ /* 0x000fe2000bf65070 */
[----:B------:R-:W-:Y:S01]  /*5ba0*/  ISETP.NE.AND.EX P1, PT, R25, RZ, PT, P1 ;  /* 0x000000ff1900720c */ /* 0x000fe20003f25310 */
[----:B------:R-:W-:Y:S02]  /*5bb0*/  USHF.L.U32 UR5, UR4, 0x3, URZ ;  /* 0x0000000304057899 */ /* 0x000fe400080006ff */
[----:B------:R-:W-:Y:S03]  /*5bc0*/  UISETP.NE.AND.EX UP3, UPT, UR63, URZ, UPT, UP3 ;  /* 0x000000ff3f00728c */ /* 0x000fe6000bf65330 */
[----:B------:R-:W2:Y:S01]  /*5bd0*/  @!UP0 LDCU.128 UR12, c[0x0][0xb10] ;  /* 0x00016200ff0c87ac */ /* 0x000ea20008000c00 */
[----:B------:R-:W4:Y:S01]  /*5be0*/  @!UP0 LDCU UR7, c[0x0][0xb0c] ;  /* 0x00016180ff0787ac */ /* 0x000f220008000800 */
[----:B------:R-:W3:Y:S01]  /*5bf0*/  @!UP0 LDCU UR16, c[0x0][0xb20] ;  /* 0x00016400ff1087ac */ /* 0x000ee20008000800 */
[----:B--2---:R-:W-:Y:S02]  /*5c00*/  UIMAD.WIDE.U32 UR10, UR38, UR12, URZ ;  /* 0x0000000c260a72a5 */ /* 0x004fe4000f8e00ff */
[----:B------:R-:W-:Y:S02]  /*5c10*/  UIMAD.WIDE.U32 UR8, UR37, UR15, URZ ;  /* 0x0000000f250872a5 */ /* 0x000fe4000f8e00ff */
[----:B------:R-:W-:Y:S03]  /*5c20*/  @!UP0 UISETP.NE.AND UP1, UPT, UR14, 0x1, UPT ;  /* 0x000000010e00888c */ /* 0x000fe6000bf25270 */
[----:B------:R-:W-:Y:S01]  /*5c30*/  @!UP0 UMOV UR6, UR11 ;  /* 0x0000000b00068c82 */ /* 0x000fe20008000000 */
[----:B----4-:R-:W-:Y:S02]  /*5c40*/  @!UP0 UISETP.NE.AND UP2, UPT, UR7, 0x1, UPT ;  /* 0x000000010700888c */ /* 0x010fe4000bf45270 */
[----:B------:R-:W-:Y:S03]  /*5c50*/  @!UP0 USHF.R.U32.HI UR10, URZ, UR13, UR6 ;  /* 0x0000000dff0a8299 */ /* 0x000fe60008011606 */
[----:B------:R-:W-:Y:S01]  /*5c60*/  @!UP0 UMOV UR6, UR9 ;  /* 0x0000000900068c82 */ /* 0x000fe20008000000 */
[----:B------:R-:W-:Y:S02]  /*5c70*/  @!UP0 USEL UR9, UR38, UR10, !UP2 ;  /* 0x0000000a26098287 */ /* 0x000fe4000d000000 */
[----:B---3--:R-:W-:Y:S02]  /*5c80*/  @!UP0 USHF.R.U32.HI UR8, URZ, UR16, UR6 ;  /* 0x00000010ff088299 */ /* 0x008fe40008011606 */
[----:B------:R-:W-:Y:S02]  /*5c90*/  ULOP3.LUT UR6, UR4, 0xffe, URZ, 0xc0, !UPT ;  /* 0x00000ffe04067892 */ /* 0x000fe4000f8ec0ff */
[----:B------:R-:W-:Y:S02]  /*5ca0*/  @!UP0 USEL UR8, UR37, UR8, !UP1 ;  /* 0x0000000825088287 */ /* 0x000fe4000c800000 */
[----:B------:R-:W-:Y:S02]  /*5cb0*/  ULOP3.LUT UR4, UR5, 0xfffffff0, URZ, 0xc0, !UPT ;  /* 0xfffffff005047892 */ /* 0x000fe4000f8ec0ff */
[----:B------:R-:W-:Y:S02]  /*5cc0*/  UIADD3 UR5, UPT, UPT, -UR6, UR39, URZ ;  /* 0x0000002706057290 */ /* 0x000fe4000fffe1ff */
[----:B------:R-:W-:Y:S02]  /*5cd0*/  @!UP0 UIADD3 UR6, UPT, UPT, -UR9, UR8, URZ ;  /* 0x0000000809068290 */ /* 0x000fe4000fffe1ff */
[----:B------:R-:W-:Y:S01]  /*5ce0*/  @!UP0 UIADD3 UR8, UPT, UPT, UR9, -UR8, URZ ;  /* 0x8000000809088290 */ /* 0x000fe2000fffe0ff */
[----:B-1----:R-:W-:Y:S01]  /*5cf0*/  VIADD R0, R2, UR4 ;  /* 0x0000000402007c36 */ /* 0x002fe20008000000 */
[----:B------:R-:W-:Y:S01]  /*5d00*/  @!UP0 UIMAD UR38, UR6, UR7, UR38 ;  /* 0x00000007062682a4 */ /* 0x000fe2000f8e0226 */
[----:B------:R-:W-:Y:S01]  /*5d10*/  IMAD.U32 R17, RZ, RZ, UR5 ;  /* 0x00000005ff117e24 */ /* 0x000fe2000f8e00ff */
[----:B------:R-:W-:Y:S01]  /*5d20*/  @!UP0 UIMAD UR37, UR8, UR14, UR37 ;  /* 0x0000000e082582a4 */ /* 0x000fe2000f8e0225 */
[----:B------:R-:W-:Y:S11]  /*5d30*/  BRA.U !UP3, `(.L_x_88) ;  /* 0x000000010b407547 */ /* 0x000ff6000b800000 */
[----:B------:R-:W-:Y:S01]  /*5d40*/  UISETP.NE.U32.AND UP0, UPT, UR56, URZ, UPT ;  /* 0x000000ff3800728c */ /* 0x000fe2000bf05070 */
[----:B------:R-:W-:Y:S01]  /*5d50*/  HFMA2 R27, -RZ, RZ, 0, 5.9604644775390625e-08 ;  /* 0x00000001ff1b7431 */ /* 0x000fe200000001ff */
[----:B------:R-:W1:Y:S01]  /*5d60*/  LDCU.64 UR8, c[0x0][0x358] ;  /* 0x00006b00ff0877ac */ /* 0x000e620008000a00 */
[----:B------:R-:W-:Y:S01]  /*5d70*/  IMAD.MOV.U32 R3, RZ, RZ, 0x1 ;  /* 0x00000001ff037424 */ /* 0x000fe200078e00ff */
[----:B------:R-:W-:Y:S06]  /*5d80*/  UISETP.NE.AND.EX UP0, UPT, UR57, URZ, UPT, UP0 ;  /* 0x000000ff3900728c */ /* 0x000fec000bf05300 */
[----:B------:R-:W-:Y:S05]  /*5d90*/  PLOP3.LUT P0, PT, PT, PT, UP0, 0x80, 0x8 ;  /* 0x000000000008781c */ /* 0x000fea0003f0f008 */
[----:B------:R-:W2:Y:S01]  /*5da0*/  @UP0 LDCU.64 UR4, c[0x0][0x888] ;  /* 0x00011100ff0407ac */ /* 0x000ea20008000a00 */
[----:B------:R-:W-:Y:S07]  /*5db0*/  @UP0 UIMAD UR6, UR36, UR62, URZ ;  /* 0x0000003e240602a4 */ /* 0x000fee000f8e02ff */
[----:B------:R-:W-:Y:S01]  /*5dc0*/  @!P0 PRMT R27, R3, 0x7610, R27 ;  /* 0x00007610031b8816 */ /* 0x000fe2000000001b */
[----:B--2---:R-:W-:Y:S06]  /*5dd0*/  @UP0 UIMAD.WIDE UR4, UR6, 0x4, UR4 ;  /* 0x00000004060408a5 */ /* 0x004fec000f8e0204 */
[----:B------:R-:W-:Y:S02]  /*5de0*/  IMAD.U32 R4, RZ, RZ, UR4 ;  /* 0x00000004ff047e24 */ /* 0x000fe4000f8e00ff */
[----:B------:R-:W-:Y:S05]  /*5df0*/  IMAD.U32 R5, RZ, RZ, UR5 ;  /* 0x00000005ff057e24 */ /* 0x000fea000f8e00ff */
[----:B-1----:R-:W2:Y:S02]  /*5e00*/  @P0 LDG.E R4, desc[UR8][R4.64] ;  /* 0x0000000804040981 */ /* 0x002ea4000c1e1900 */
[----:B--2---:R-:W-:Y:S11]  /*5e10*/  @P0 R2UR UR45, R4 ;  /* 0x00000000042d02ca */ /* 0x004ff600000e0000 */
[----:B------:R-:W-:Y:S03]  /*5e20*/  @!UPT UIADD3 URZ, UPT, UPT, URZ, URZ, URZ ;  /* 0x000000fffffff290 */ /* 0x000fe6000fffe0ff */
[----:B------:R-:W1:Y:S02]  /*5e30*/  @!UP0 LDCU UR45, c[0x0][0x880] ;  /* 0x00011000ff2d87ac */ /* 0x000e640008000800 */
.L_x_88:
[----:B------:R-:W-:Y:S05]  /*5e40*/  @!P1 BRA `(.L_x_89) ;  /* 0x0000000000249947 */ /* 0x000fea0003800000 */
[----:B------:R-:W-:Y:S01]  /*5e50*/  ISETP.NE.U32.AND P0, PT, R22, RZ, PT ;  /* 0x000000ff1600720c */ /* 0x000fe20003f05070 */
[----:B------:R-:W2:Y:S03]  /*5e60*/  LDCU.64 UR4, c[0x0][0x358] ;  /* 0x00006b00ff0477ac */ /* 0x000ea60008000a00 */
[----:B------:R-:W-:Y:S11]  /*5e70*/  ISETP.NE.AND.EX P0, PT, R23, RZ, PT, P0 ;  /* 0x000000ff1700720c */ /* 0x000ff60003f05300 */
[----:B------:R-:W-:Y:S02]  /*5e80*/  @!UPT UIADD3 URZ, UPT, UPT, URZ, URZ, URZ ;  /* 0x000000fffffff290 */ /* 0x000fe4000fffe0ff */
[----:B------:R-:W3:Y:S01]  /*5e90*/  @P0 LDC.64 R4, c[0x0][0x8a8] ;  /* 0x00022a00ff040b82 */ /* 0x000ee20000000a00 */
[----:B------:R-:W-:Y:S04]  /*5ea0*/  @P0 IMAD R3, R24, UR36, RZ ;  /* 0x0000002418030c24 */ /* 0x000fe8000f8e02ff */
[----:B---3--:R-:W-:Y:S05]  /*5eb0*/  @P0 IMAD.WIDE R4, R3, 0x4, R4 ;  /* 0x0000000403040825 */ /* 0x008fea00078e0204 */
[----:B--2--5:R2:W5:Y:S02]  /*5ec0*/  @P0 LDG.E R16, desc[UR4][R4.64] ;  /* 0x0000000404100981 */ /* 0x024564000c1e1900 */
[----:B--2---:R-:W3:Y:S02]  /*5ed0*/  @!P0 LDC R16, c[0x0][0x8a0] ;  /* 0x00022800ff108b82 */ /* 0x004ee40000000800 */
.L_x_89:
[----:B------:R-:W-:Y:S01]  /*5ee0*/  R2UR UR4, R30 ;  /* 0x000000001e0472ca */ /* 0x000fe200000e0000 */
[----:B------:R-:W-:Y:S01]  /*5ef0*/  UPLOP3.LUT UP1, UPT, UPT, UPT, UPT, 0x40, 0x4 ;  /* 0x000000000004789c */ /* 0x000fe20003f2e870 */
[----:B------:R-:W-:Y:S01]  /*5f00*/  SHF.L.U32 R3, R33, 0x1f, RZ ;  /* 0x0000001f21037819 */ /* 0x000fe200000006ff */
[----:B------:R-:W-:Y:S01]  /*5f10*/  ULEA UR46, UR39, UR47, 0x3 ;  /* 0x0000002f272e7291 */ /* 0x000fe2000f8e18ff */
[----:B------:R-:W-:Y:S01]  /*5f20*/  PLOP3.LUT P3, PT, PT, PT, PT, 0x8, 0x80 ;  /* 0x000000000080781c */ /* 0x000fe20003f6e170 */
[----:B------:R-:W-:Y:S01]  /*5f30*/  IMAD R17, R17, 0x100000, R0 ;  /* 0x0010000011117824 */ /* 0x000fe200078e0200 */
[----:B------:R-:W-:Y:S01]  /*5f40*/  CS2R R18, SRZ ;  /* 0x0000000000127805 */ /* 0x000fe2000001ff00 */
[----:B------:R-:W-:Y:S06]  /*5f50*/  VIADD R35, R35, 0x1 ;  /* 0x0000000123237836 */ /* 0x000fec0000000000 */
[----:B------:R-:W-:Y:S06]  /*5f60*/  UISETP.NE.AND UP4, UPT, UR4, URZ, UPT ;  /* 0x000000ff0400728c */ /* 0x000fec000bf85270 */
[----:B------:R-:W-:Y:S05]  /*5f70*/  PLOP3.LUT P1, PT, PT, PT, UP4, 0x80, 0x8 ;  /* 0x000000000008781c */ /* 0x000fea0003f2f048 */
[----:B------:R-:W2:Y:S01]  /*5f80*/  @UP4 LDCU.64 UR4, c[0x0][0x888] ;  /* 0x00011100ff0447ac */ /* 0x000ea20008000a00 */
[----:B------:R-:W-:Y:S07]  /*5f90*/  @UP4 UPLOP3.LUT UP1, UPT, UPT, UPT, UP3, 0x80, 0x8 ;  /* 0x000000000008489c */ /* 0x000fee0003f2f030 */
[----:B------:R-:W-:Y:S01]  /*5fa0*/  @P1 LOP3.LUT P0, RZ, R27, 0xff, RZ, 0xc0, !PT ;  /* 0x000000ff1bff1812 */ /* 0x000fe2000780c0ff */
[----:B-1----:R-:W-:Y:S02]  /*5fb0*/  @UP4 UISETP.NE.AND UP2, UPT, UR45, URZ, UPT ;  /* 0x000000ff2d00428c */ /* 0x002fe4000bf45270 */
[----:B--2---:R-:W-:Y:S02]  /*5fc0*/  @UP4 UISETP.NE.U32.AND UP0, UPT, UR4, URZ, UPT ;  /* 0x000000ff0400428c */ /* 0x004fe4000bf05070 */
[----:B------:R-:W-:Y:S02]  /*5fd0*/  @UP4 USEL UR4, URZ, 0xffffffff, UP2 ;  /* 0xffffffffff044887 */ /* 0x000fe40009000000 */
[----:B------:R-:W-:Y:S04]  /*5fe0*/  @UP4 UISETP.NE.AND.EX UP0, UPT, UR5, URZ, UPT, UP0 ;  /* 0x000000ff0500428c */ /* 0x000fe8000bf05300 */
[----:B------:R-:W-:Y:S03]  /*5ff0*/  @UP4 USEL UR5, URZ, 0xffffffff, UP0 ;  /* 0xffffffffff054887 */ /* 0x000fe60008000000 */
[----:B------:R-:W-:Y:S01]  /*6000*/  @P1 VOTEU.ANY UP0, P0 ;  /* 0x0000000000ff1886 */ /* 0x000fe20000000100 */
[----:B------:R-:W-:Y:S04]  /*6010*/  @UP1 USEL UR4, UR5, UR4, !UP0 ;  /* 0x0000000405041287 */ /* 0x000fe8000c000000 */
[----:B------:R-:W-:Y:S04]  /*6020*/  @UP4 ULOP3.LUT UR4, UR4, 0x1, URZ, 0xc0, !UPT ;  /* 0x0000000104044892 */ /* 0x000fe8000f8ec0ff */
[----:B------:R-:W-:Y:S06]  /*6030*/  UISETP.NE.U32.OR UP0, UPT, UR4, 0x1, !UP4 ;  /* 0x000000010400788c */ /* 0x000fec000e705470 */
[----:B------:R-:W-:Y:S11]  /*6040*/  PLOP3.LUT P0, PT, PT, PT, UP0, 0x80, 0x8 ;  /* 0x000000000008781c */ /* 0x000ff60003f0f008 */
[----:B------:R-:W-:Y:S02]  /*6050*/  @!UPT UIADD3 URZ, UPT, UPT, URZ, URZ, URZ ;  /* 0x000000fffffff290 */ /* 0x000fe4000fffe0ff */
[----:B------:R-:W-:Y:S04]  /*6060*/  @P0 SHF.L.U32 R4, R31, 0x1f, RZ ;  /* 0x0000001f1f040819 */ /* 0x000fe800000006ff */
[----:B------:R-:W1:Y:S01]  /*6070*/  @P0 SYNCS.PHASECHK.TRANS64.TRYWAIT P2, [UR47+0x590], R4 ;  /* 0x00059004ff0005a7 */ /* 0x000e62000804112f */
[----:B------:R2:W4:Y:S01]  /*6080*/  SYNCS.PHASECHK.TRANS64.TRYWAIT P1, [UR46+0x5d0], R3 ;  /* 0x0005d003ff0075a7 */ /* 0x000522000802112e */
[----:B-1----:R-:W-:Y:S01]  /*6090*/  @P0 PLOP3.LUT P3, PT, P2, PT, PT, 0x8, 0x80 ;  /* 0x000000000080081c */ /* 0x002fe2000176e170 */
[----:B------:R-:W-:Y:S01]  /*60a0*/  @!UPT UIADD3 URZ, UPT, UPT, URZ, URZ, URZ ;  /* 0x000000fffffff290 */ /* 0x000fe2000fffe0ff */
[----:B--2-4-:R-:W-:Y:S11]  /*60b0*/  BRA.U !UP0, `(.L_x_90) ;  /* 0x0000000108747547 */ /* 0x014ff6000b800000 */
[----:B------:R-:W-:Y:S01]  /*60c0*/  LOP3.LUT P0, RZ, R27, 0xff, RZ, 0xc0, !PT ;  /* 0x000000ff1bff7812 */ /* 0x000fe2000780c0ff */
[----:B------:R-:W-:Y:S01]  /*60d0*/  @!UPT UIADD3 URZ, UPT, UPT, URZ, URZ, URZ ;  /* 0x000000fffffff290 */ /* 0x000fe2000fffe0ff */
[----:B------:R-:W-:Y:S11]  /*60e0*/  @!P3 BRA `(.L_x_91) ;  /* 0x00000000000cb947 */ /* 0x000ff60003800000 */
[----:B------:R-:W-:Y:S04]  /*60f0*/  SHF.L.U32 R5, R31, 0x1f, RZ ;  /* 0x0000001f1f057819 */ /* 0x000fe800000006ff */
[----:B------:R-:W1:Y:S02]  /*6100*/  SYNCS.PHASECHK.TRANS64.TRYWAIT P2, [UR47+0x590], R5 ;  /* 0x00059005ff0075a7 */ /* 0x000e64000804112f */
[----:B-1----:R-:W-:Y:S05]  /*6110*/  @!P2 BRA `(.L_x_92) ;  /* 0x000000100000a947 */ /* 0x002fea0003800000 */
.L_x_91:
[----:B------:R-:W-:Y:S01]  /*6120*/  UISETP.NE.U32.AND UP0, UPT, UR56, URZ, UPT ;  /* 0x000000ff3800728c */ /* 0x000fe2000bf05070 */
[----:B------:R-:W-:Y:S01]  /*6130*/  CS2R R18, SRZ ;  /* 0x0000000000127805 */ /* 0x000fe2000001ff00 */
[----:B------:R-:W-:Y:S01]  /*6140*/  UISETP.NE.AND UP1, UPT, UR45, URZ, UPT ;  /* 0x000000ff2d00728c */ /* 0x000fe2000bf25270 */
[----:B------:R-:W-:Y:S01]  /*6150*/  LOP3.LUT R31, R31, 0x1, RZ, 0x3c, !PT ;  /* 0x000000011f1f7812 */ /* 0x000fe200078e3cff */
[----:B------:R-:W-:Y:S02]  /*6160*/  UISETP.NE.AND.EX UP0, UPT, UR57, URZ, UPT, UP0 ;  /* 0x000000ff3900728c */ /* 0x000fe4000bf05300 */
[----:B------:R-:W-:Y:S02]  /*6170*/  USEL UR4, URZ, 0xffffffff, UP1 ;  /* 0xffffffffff047887 */ /* 0x000fe40008800000 */
[----:B------:R-:W-:Y:S03]  /*6180*/  USEL UR5, URZ, 0xffffffff, UP0 ;  /* 0xffffffffff057887 */ /* 0x000fe60008000000 */
[----:B------:R-:W-:Y:S01]  /*6190*/  VOTEU.ANY UP0, P0 ;  /* 0x0000000000ff7886 */ /* 0x000fe20000000100 */
[----:B------:R-:W-:Y:S04]  /*61a0*/  @UP3 USEL UR4, UR5, UR4, !UP0 ;  /* 0x0000000405043287 */ /* 0x000fe8000c000000 */
[----:B------:R-:W-:Y:S04]  /*61b0*/  ULOP3.LUT UR4, UR4, 0x1, URZ, 0xc0, !UPT ;  /* 0x0000000104047892 */ /* 0x000fe8000f8ec0ff */
[----:B------:R-:W-:Y:S02]  /*61c0*/  UISETP.NE.U32.AND UP0, UPT, UR4, 0x1, UPT ;  /* 0x000000010400788c */ /* 0x000fe4000bf05070 */
[----:B------:R-:W-:Y:S04]  /*61d0*/  UIADD3 UR4, UPT, UPT, UR47, 0x598, URZ ;  /* 0x000005982f047890 */ /* 0x000fe8000fffe0ff */
[----:B------:R-:W-:Y:S01]  /*61e0*/  PLOP3.LUT P0, PT, PT, PT, UP0, 0x80, 0x8 ;  /* 0x000000000008781c */ /* 0x000fe20003f0f008 */
[----:B------:R-:W-:Y:S11]  /*61f0*/  UPRMT UR4, UR51, 0x654, UR4 ;  /* 0x0000065433047896 */ /* 0x000ff60008000004 */
[----:B------:R-:W-:Y:S01]  /*6200*/  @!UPT UIADD3 URZ, UPT, UPT, URZ, URZ, URZ ;  /* 0x000000fffffff290 */ /* 0x000fe2000fffe0ff */
[----:B------:R2:W4:Y:S01]  /*6210*/  @P0 LDS.64 R18, [R26+UR47+0x680] ;  /* 0x0006802f1a120984 */ /* 0x0005220008000a00 */
[----:B------:R-:W-:Y:S01]  /*6220*/  @!PT LDS RZ, [RZ] ;  /* 0x00000000fffff984 */ /* 0x000fe20000000800 */
[----:B------:R-:W-:Y:S01]  /*6230*/  @!PT LDS RZ, [RZ] ;  /* 0x00000000fffff984 */ /* 0x000fe20000000800 */
[----:B------:R-:W-:Y:S01]  /*6240*/  @!PT LDS RZ, [RZ] ;  /* 0x00000000fffff984 */ /* 0x000fe20000000800 */
[----:B------:R-:W-:Y:S01]  /*6250*/  @!PT LDS RZ, [RZ] ;  /* 0x00000000fffff984 */ /* 0x000fe20000000800 */
[----:B------:R1:W-:Y:S06]  /*6260*/  MEMBAR.ALL.CTA ;  /* 0x0000000000007992 */ /* 0x0003ec0000008000 */
[----:B-1----:R-:W1:Y:S02]  /*6270*/  FENCE.VIEW.ASYNC.S ;  /* 0x00000000000073c6 */ /* 0x002e640000000000 */
[----:B-1----:R-:W-:Y:S01]  /*6280*/  SYNCS.ARRIVE.TRANS64.RED.A1T0 RZ, [UR4], RZ ;  /* 0x000000ffffff79a7 */ /* 0x002fe20008100404 */
.L_x_90:
[----:B------:R-:W-:Y:S04]  /*6290*/  SHF.R.U32.HI R5, RZ, 0x15, R17 ;  /* 0x00000015ff057819 */ /* 0x000fe80000011611 */
[----:B------:R-:W-:Y:S01]  /*62a0*/  LOP3.LUT P0, RZ, R5, 0x3, R28, 0x48, !PT ;  /* 0x0000000305ff7812 */ /* 0x000fe2000780481c */
[----:B------:R-:W-:Y:S01]  /*62b0*/  @!UPT UIADD3 URZ, UPT, UPT, URZ, URZ, URZ ;  /* 0x000000fffffff290 */ /* 0x000fe2000fffe0ff */
[----:B------:R-:W-:Y:S11]  /*62c0*/  @P1 BRA `(.L_x_93) ;  /* 0x0000000000081947 */ /* 0x000ff60003800000 */
[----:B------:R-:W1:Y:S02]  /*62d0*/  SYNCS.PHASECHK.TRANS64.TRYWAIT P1, [UR46+0x5d0], R3 ;  /* 0x0005d003ff0075a7 */ /* 0x000e64000802112e */
[----:B-1----:R-:W-:Y:S05]  /*62e0*/  @!P1 BRA `(.L_x_94) ;  /* 0x0000000c00a49947 */ /* 0x002fea0003800000 */
.L_x_93:
[----:B------:R-:W-:Y:S05]  /*62f0*/  @!P0 BRA `(.L_x_95) ;  /* 0x0000000000408947 */ /* 0x000fea0003800000 */
[----:B------:R-:W1:Y:S01]  /*6300*/  LDCU.64 UR8, c[0x4][0x68] ;  /* 0x01000d00ff0877ac */ /* 0x000e620008000a00 */
[----:B------:R-:W-:Y:S01]  /*6310*/  MOV R15, 0x0 ;  /* 0x00000000000f7802 */ /* 0x000fe20000000f00 */
[----:B------:R-:W-:Y:S02]  /*6320*/  HFMA2 R12, -RZ, RZ, 0, 5.9604644775390625e-08 ;  /* 0x00000001ff0c7431 */ /* 0x000fe400000001ff */
[----:B------:R-:W-:Y:S02]  /*6330*/  IMAD.MOV.U32 R8, RZ, RZ, 0x192 ;  /* 0x00000192ff087424 */ /* 0x000fe400078e00ff */
[----:B------:R-:W-:Y:S01]  /*6340*/  IMAD.MOV.U32 R13, RZ, RZ, RZ ;  /* 0x000000ffff0d7224 */ /* 0x000fe200078e00ff */
[----:B------:R-:W2:Y:S01]  /*6350*/  LDCU.64 UR6, c[0x4][0x70] ;  /* 0x01000e00ff0677ac */ /* 0x000ea20008000a00 */
[----:B------:R-:W3:Y:S01]  /*6360*/  LDC.64 R14, c[0x4][R15] ;  /* 0x010000000f0e7b82 */ /* 0x000ee20000000a00 */
[----:B------:R-:W4:Y:S01]  /*6370*/  LDCU.64 UR4, c[0x4][0x8] ;  /* 0x01000100ff0477ac */ /* 0x000f220008000a00 */
[----:B-1----:R-:W-:Y:S01]  /*6380*/  MOV R5, UR9 ;  /* 0x0000000900057c02 */ /* 0x002fe20008000f00 */
[----:B------:R-:W-:Y:S01]  /*6390*/  IMAD.U32 R4, RZ, RZ, UR8 ;  /* 0x00000008ff047e24 */ /* 0x000fe2000f8e00ff */
[----:B--2---:R-:W-:Y:S01]  /*63a0*/  MOV R7, UR7 ;  /* 0x0000000700077c02 */ /* 0x004fe20008000f00 */
[----:B------:R-:W-:Y:S01]  /*63b0*/  IMAD.U32 R6, RZ, RZ, UR6 ;  /* 0x00000006ff067e24 */ /* 0x000fe2000f8e00ff */
[----:B----4-:R-:W-:Y:S01]  /*63c0*/  MOV R11, UR5 ;  /* 0x00000005000b7c02 */ /* 0x010fe20008000f00 */
[----:B------:R-:W-:Y:S02]  /*63d0*/  IMAD.U32 R10, RZ, RZ, UR4 ;  /* 0x00000004ff0a7e24 */ /* 0x000fe4000f8e00ff */
[----:B------:R-:W-:Y:S07]  /*63e0*/  LEPC R20, `(.L_x_95) ;  /* 0x000000001014794e */ /* 0x000fee0000000000 */
[----:B---3-5:R-:W-:Y:S05]  /*63f0*/  CALL.ABS.NOINC R14 ;  /* 0x000000000e007343 */ /* 0x028fea0003c00000 */
.L_x_95:
[----:B------:R-:W-:Y:S01]  /*6400*/  ISETP.NE.AND P0, PT, R34, RZ, PT ;  /* 0x000000ff2200720c */ /* 0x000fe20003f05270 */
[----:B------:R-:W-:Y:S05]  /*6410*/  WARPSYNC.ALL ;  /* 0x0000000000007948 */ /* 0x000fea0003800000 */
[----:B------:R-:W-:Y:S01]  /*6420*/  R2UR UR4, R17 ;  /* 0x00000000110472ca */ /* 0x000fe200000e0000 */
[----:B------:R-:W-:Y:S01]  /*6430*/  BSSY.RECONVERGENT B0, `(.L_x_96) ;  /* 0x000003b000007945 */ /* 0x000fe20003800200 */
[C---:B----4-:R-:W-:Y:S02]  /*6440*/  PRMT R3, R18.reuse, 0x8880, RZ ;  /* 0x0000888012037816 */ /* 0x050fe400000000ff */
[C---:B------:R-:W-:Y:S02]  /*6450*/  SHF.L.U32 R0, R18.reuse, 0x10, RZ ;  /* 0x0000001012007819 */ /* 0x040fe400000006ff */
[----:B------:R-:W-:Y:S02]  /*6460*/  SHF.L.U32 R20, R18, 0x8, RZ ;  /* 0x0000000812147819 */ /* 0x000fe400000006ff */
[----:B------:R-:W-:Y:S02]  /*6470*/  SHF.R.S32.HI R0, RZ, 0x18, R0 ;  /* 0x00000018ff007819 */ /* 0x000fe40000011400 */
[----:B------:R-:W-:Y:S02]  /*6480*/  SHF.R.S32.HI R12, RZ, 0x18, R18 ;  /* 0x00000018ff0c7819 */ /* 0x000fe40000011412 */
[C---:B------:R-:W-:Y:S01]  /*6490*/  SHF.L.U32 R18, R19.reuse, 0x10, RZ ;  /* 0x0000001013127819 */ /* 0x040fe200000006ff */
[----:B------:R-:W-:Y:S01]  /*64a0*/  LDTM.16dp32bit_t0_t15.x8 R4, tmem[UR4] ;  /* 0x00000004000479ee */ /* 0x000fe20008980000 */
[----:B------:R-:W1:Y:S01]  /*64b0*/  LDTM.16dp32bit_t16_t31.x8 R4, tmem[UR4+0x8] ;  /* 0x00000804000479ee */ /* 0x000e6200089a0000 */
[----:B------:R-:W-:Y:S01]  /*64c0*/  NOP ;  /* 0x0000000000007918 */ /* 0x000fe20000000000 */
[----:B------:R-:W-:Y:S01]  /*64d0*/  UIADD3 UR4, UPT, UPT, UR46, 0x5f0, URZ ;  /* 0x000005f02e047890 */ /* 0x000fe2000fffe0ff */
[C---:B------:R-:W-:Y:S02]  /*64e0*/  PRMT R13, R19.reuse, 0x8880, RZ ;  /* 0x00008880130d7816 */ /* 0x040fe400000000ff */
[----:B------:R-:W-:Y:S01]  /*64f0*/  SHF.R.S32.HI R14, RZ, 0x18, R19 ;  /* 0x00000018ff0e7819 */ /* 0x000fe20000011413 */
[----:B------:R-:W-:Y:S01]  /*6500*/  UPRMT UR4, UR51, 0x654, UR4 ;  /* 0x0000065433047896 */ /* 0x000fe20008000004 */
[----:B------:R-:W-:Y:S04]  /*6510*/  SHF.L.U32 R15, R19, 0x8, RZ ;  /* 0x00000008130f7819 */ /* 0x000fe800000006ff */
[----:B------:R-:W-:Y:S04]  /*6520*/  SHF.R.S32.HI R15, RZ, 0x18, R15 ;  /* 0x00000018ff0f7819 */ /* 0x000fe8000001140f */
[----:B-1----:R-:W-:Y:S01]  /*6530*/  SYNCS.ARRIVE.TRANS64.RED.A1T0 RZ, [UR4], RZ ;  /* 0x000000ffffff79a7 */ /* 0x002fe20008100404 */
[----:B------:R-:W-:Y:S01]  /*6540*/  UIADD3 UR4, UPT, UPT, UR39, 0x1, URZ ;  /* 0x0000000127047890 */ /* 0x000fe2000fffe0ff */
[C---:B---3-5:R-:W-:Y:S02]  /*6550*/  IMAD R4, R16.reuse, R4, RZ ;  /* 0x0000000410047224 */ /* 0x068fe400078e02ff */
[C---:B------:R-:W-:Y:S02]  /*6560*/  IMAD R5, R16.reuse, R5, RZ ;  /* 0x0000000510057224 */ /* 0x040fe400078e02ff */
[----:B------:R-:W-:Y:S01]  /*6570*/  IMAD R4, R3, UR45, R4 ;  /* 0x0000002d03047c24 */ /* 0x000fe2000f8e0204 */
[----:B------:R-:W-:Y:S01]  /*6580*/  SHF.R.S32.HI R3, RZ, 0x18, R20 ;  /* 0x00000018ff037819 */ /* 0x000fe20000011414 */
[C---:B------:R-:W-:Y:S02]  /*6590*/  IMAD R6, R16.reuse, R6, RZ ;  /* 0x0000000610067224 */ /* 0x040fe400078e02ff */
[----:B------:R-:W-:Y:S02]  /*65a0*/  IMAD R7, R16, R7, RZ ;  /* 0x0000000710077224 */ /* 0x000fe400078e02ff */
[----:B------:R-:W-:Y:S01]  /*65b0*/  IMAD R5, R0, UR45, R5 ;  /* 0x0000002d00057c24 */ /* 0x000fe2000f8e0205 */
[----:B------:R-:W-:Y:S01]  /*65c0*/  SHF.R.S32.HI R0, RZ, 0x18, R18 ;  /* 0x00000018ff007819 */ /* 0x000fe20000011412 */
[C---:B------:R-:W-:Y:S02]  /*65d0*/  IMAD R8, R16.reuse, R8, RZ ;  /* 0x0000000810087224 */ /* 0x040fe400078e02ff */
[----:B------:R-:W-:Y:S02]  /*65e0*/  IMAD R6, R3, UR45, R6 ;  /* 0x0000002d03067c24 */ /* 0x000fe4000f8e0206 */
[----:B------:R-:W-:Y:S02]  /*65f0*/  IMAD R9, R16, R9, RZ ;  /* 0x0000000910097224 */ /* 0x000fe400078e02ff */
[----:B------:R-:W-:Y:S02]  /*6600*/  IMAD R7, R12, UR45, R7 ;  /* 0x0000002d0c077c24 */ /* 0x000fe4000f8e0207 */
[----:B------:R-:W-:Y:S02]  /*6610*/  IMAD R8, R13, UR45, R8 ;  /* 0x0000002d0d087c24 */ /* 0x000fe4000f8e0208 */
[----:B------:R-:W-:Y:S01]  /*6620*/  IMAD R10, R16, R10, RZ ;  /* 0x0000000a100a7224 */ /* 0x000fe200078e02ff */
[----:B------:R-:W-:Y:S01]  /*6630*/  I2IP.S8.S32.SAT R21, R7, R6, RZ ;  /* 0x0000000607157239 */ /* 0x000fe200000014ff */
[----:B------:R-:W-:Y:S02]  /*6640*/  IMAD R9, R0, UR45, R9 ;  /* 0x0000002d00097c24 */ /* 0x000fe4000f8e0209 */
[----:B------:R-:W-:Y:S01]  /*6650*/  IMAD R11, R16, R11, RZ ;  /* 0x0000000b100b7224 */ /* 0x000fe200078e02ff */
[----:B------:R-:W-:Y:S01]  /*6660*/  I2IP.S8.S32.SAT R36, R5, R4, R21 ;  /* 0x0000000405247239 */ /* 0x000fe20000001415 */
[----:B------:R-:W-:Y:S02]  /*6670*/  IMAD R10, R15, UR45, R10 ;  /* 0x0000002d0f0a7c24 */ /* 0x000fe4000f8e020a */
[----:B------:R-:W-:Y:S05]  /*6680*/  IMAD R11, R14, UR45, R11 ;  /* 0x0000002d0e0b7c24 */ /* 0x000fea000f8e020b */
[----:B------:R-:W-:Y:S04]  /*6690*/  I2IP.S8.S32.SAT R17, R11, R10, RZ ;  /* 0x0000000a0b117239 */ /* 0x000fe800000014ff */
[----:B------:R-:W-:Y:S05]  /*66a0*/  I2IP.S8.S32.SAT R37, R9, R8, R17 ;  /* 0x0000000809257239 */ /* 0x000fea0000001411 */
[----:B------:R1:W-:Y:S01]  /*66b0*/  STS.64 [R26+UR47+0xa80], R36 ;  /* 0x000a80241a007988 */ /* 0x0003e20008000a2f */
[----:B------:R-:W-:Y:S01]  /*66c0*/  @!PT LDS RZ, [RZ] ;  /* 0x00000000fffff984 */ /* 0x000fe20000000800 */
[----:B------:R-:W-:Y:S01]  /*66d0*/  @!PT LDS RZ, [RZ] ;  /* 0x00000000fffff984 */ /* 0x000fe20000000800 */
[----:B------:R-:W-:Y:S01]  /*66e0*/  @!PT LDS RZ, [RZ] ;  /* 0x00000000fffff984 */ /* 0x000fe20000000800 */
[----:B------:R-:W-:Y:S01]  /*66f0*/  @!PT LDS RZ, [RZ] ;  /* 0x00000000fffff984 */ /* 0x000fe20000000800 */
[----:B------:R3:W-:Y:S06]  /*6700*/  MEMBAR.ALL.CTA ;  /* 0x0000000000007992 */ /* 0x0007ec0000008000 */
[----:B---3--:R-:W3:Y:S02]  /*6710*/  FENCE.VIEW.ASYNC.S ;  /* 0x00000000000073c6 */ /* 0x008ee40000000000 */
[----:B---3--:R-:W-:Y:S06]  /*6720*/  BAR.SYNC.DEFER_BLOCKING 0x1, 0x80 ;  /* 0x0042000000007b1d */ /* 0x008fec0000010000 */
[----:B------:R-:W-:Y:S05]  /*6730*/  @P0 BRA `(.L_x_97) ;  /* 0x0000000000280947 */ /* 0x000fea0003800000 */
[----:B------:R-:W3:Y:S01]  /*6740*/  LDCU.64 UR12, c[0x0][0x348] ;  /* 0x00006900ff0c77ac */ /* 0x000ee20008000a00 */
[----:B------:R-:W-:Y:S02]  /*6750*/  USHF.L.U32 UR9, UR48, 0x4, URZ ;  /* 0x0000000430097899 */ /* 0x000fe400080006ff */
[----:B------:R-:W-:Y:S02]  /*6760*/  USHF.L.U32 UR10, UR49, 0x6, URZ ;  /* 0x00000006310a7899 */ /* 0x000fe400080006ff */
[----:B------:R-:W-:Y:S01]  /*6770*/  UIADD3 UR8, UPT, UPT, UR47, 0xa80, URZ ;  /* 0x00000a802f087890 */ /* 0x000fe2000fffe0ff */
[----:B------:R-:W-:Y:S01]  /*6780*/  UMOV UR11, UR36 ;  /* 0x00000024000b7c82 */ /* 0x000fe20008000000 */
[----:B---3--:R-:W-:Y:S04]  /*6790*/  UIADD3 UR6, UP0, UPT, UR12, 0x680, URZ ;  /* 0x000006800c067890 */ /* 0x008fe8000ff1e0ff */
[----:B------:R-:W-:Y:S09]  /*67a0*/  UIADD3.X UR7, UPT, UPT, URZ, UR13, URZ, UP0, !UPT ;  /* 0x0000000dff077290 */ /* 0x000ff200087fe4ff */
[----:B------:R3:W-:Y:S01]  /*67b0*/  UTMASTG.3D [UR8], [UR6] ;  /* 0x00000008060073b5 */ /* 0x0007e20008010000 */
[----:B------:R0:W-:Y:S01]  /*67c0*/  UTMACMDFLUSH ;  /* 0x00000000000079b7 */ /* 0x0001e20000000000 */
[----:B---3--:R-:W-:Y:S04]  /*67d0*/  DEPBAR.LE SB0, 0x0 ;  /* 0x000080000000791a */ /* 0x008fe80000000000 */
.L_x_97:
[----:B------:R-:W-:Y:S05]  /*67e0*/  BSYNC.RECONVERGENT B0 ;  /* 0x0000000000007941 */ /* 0x000fea0003800200 */
.L_x_96:
[----:B------:R-:W-:Y:S01]  /*67f0*/  UISETP.NE.AND UP1, UPT, UR50, URZ, UPT ;  /* 0x000000ff3200728c */ /* 0x000fe2000bf25270 */
[----:B------:R-:W-:Y:S01]  /*6800*/  R2UR UR5, R29 ;  /* 0x000000001d0572ca */ /* 0x000fe200000e0000 */
[----:B------:R-:W-:Y:S01]  /*6810*/  UISETP.NE.AND UP0, UPT, UR4, 0x4, UPT ;  /* 0x000000040400788c */ /* 0x000fe2000bf05270 */
[----:B------:R-:W-:Y:S01]  /*6820*/  BAR.SYNC.DEFER_BLOCKING 0x1, 0x80 ;  /* 0x0042000000007b1d */ /* 0x000fe20000010000 */
[C---:B------:R-:W-:Y:S01]  /*6830*/  ISETP.NE.AND P0, PT, R35.reuse, 0x2, PT ;  /* 0x000000022300780c */ /* 0x040fe20003f05270 */
[----:B------:R-:W-:Y:S02]  /*6840*/  UIADD3 UR48, UPT, UPT, UR37, UR61, URZ ;  /* 0x0000003d25307290 */ /* 0x000fe4000fffe0ff */
[----:B------:R-:W-:Y:S01]  /*6850*/  USEL UR39, UR4, URZ, UP0 ;  /* 0x000000ff04277287 */ /* 0x000fe20008000000 */
[----:B------:R-:W-:Y:S02]  /*6860*/  SEL R3, RZ, 0x1, P0 ;  /* 0x00000001ff037807 */ /* 0x000fe40000000000 */
[----:B------:R-:W-:Y:S02]  /*6870*/  SEL R35, R35, RZ, P0 ;  /* 0x000000ff23237207 */ /* 0x000fe40000000000 */
[----:B------:R-:W-:Y:S02]  /*6880*/  LOP3.LUT R32, R32, R3, RZ, 0x3c, !PT ;  /* 0x0000000320207212 */ /* 0x000fe400078e3cff */
[----:B------:R-:W-:Y:S02]  /*6890*/  UIADD3 UR49, UPT, UPT, UR38, UR5, URZ ;  /* 0x0000000526317290 */ /* 0x000fe4000fffe0ff */
[----:B------:R-:W-:Y:S06]  /*68a0*/  USEL UR5, URZ, 0x1, UP0 ;  /* 0x00000001ff057887 */ /* 0x000fec0008000000 */
[----:B------:R-:W-:Y:S01]  /*68b0*/  LOP3.LUT R33, R33, UR5, RZ, 0x3c, !PT ;  /* 0x0000000521217c12 */ /* 0x000fe2000f8e3cff */
[----:B------:R-:W-:Y:S01]  /*68c0*/  UMOV UR36, UR60 ;  /* 0x0000003c00247c82 */ /* 0x000fe20008000000 */
[----:B------:R-:W-:Y:S05]  /*68d0*/  BRA.U UP1, `(.L_x_98) ;  /* 0xffffffed01547547 */ /* 0x000fea000b83ffff */
[----:B------:R-:W-:Y:S05]  /*68e0*/  EXIT ;  /* 0x000000000000794d */ /* 0x000fea0003800000 */
.L_x_25:
[----:B---3--:R3:W4:Y:S02]  /*68f0*/  SYNCS.PHASECHK.TRANS64.TRYWAIT P0, [R3+URZ+0x620], R2 ;  /* 0x00062002030075a7 */ /* 0x00872400080011ff */
[----:B----4-:R-:W-:Y:S05]  /*6900*/  @!P0 NANOSLEEP.SYNCS 0x989680 ;  /* 0x009896800000895d */ /* 0x010fea0003900000 */
[----:B------:R-:W4:Y:S02]  /*6910*/  @!P0 SYNCS.PHASECHK.TRANS64 P0, [R3+URZ+0x620], R2 ;  /* 0x00062002030085a7 */ /* 0x000f2400080010ff */
[----:B----4-:R-:W-:Y:S05]  /*6920*/  @!P0 BRA `(.L_x_25) ;  /* 0xfffffffc00f08947 */ /* 0x010fea000383ffff */
[----:B------:R-:W-:Y:S05]  /*6930*/  BRA `(.L_x_99) ;  /* 0xffffffb800647947 */ /* 0x000fea000383ffff */
.L_x_28:
[----:B--2---:R-:W-:-:S07]  /*6940*/  MOV R0, UR33 ;  /* 0x0000002100007c02 */ /* 0x004fce0008000f00 */
.L_x_100:
[----:B--2---:R2:W3:Y:S02]  /*6950*/  SYNCS.PHASECHK.TRANS64.TRYWAIT P0, [R0+URZ+0x2c8], R3 ;  /* 0x0002c803000075a7 */ /* 0x0044e400080011ff */
[----:B---3--:R-:W-:Y:S05]  /*6960*/  @!P0 NANOSLEEP.SYNCS 0x989680 ;  /* 0x009896800000895d */ /* 0x008fea0003900000 */
[----:B------:R-:W3:Y:S02]  /*6970*/  @!P0 SYNCS.PHASECHK.TRANS64 P0, [R0+URZ+0x2c8], R3 ;  /* 0x0002c803000085a7 */ /* 0x000ee400080010ff */
[----:B---3--:R-:W-:Y:S05]  /*6980*/  @!P0 BRA `(.L_x_100) ;  /* 0xfffffffc00f08947 */ /* 0x008fea000383ffff */
[----:B------:R-:W-:Y:S05]  /*6990*/  BRA `(.L_x_27) ;  /* 0xffffffb800b07947 */ /* 0x000fea000383ffff */
.L_x_35:
[----:B-1----:R-:W-:-:S07]  /*69a0*/  MOV R0, UR17 ;  /* 0x0000001100007c02 */ /* 0x002fce0008000f00 */
.L_x_101:
[----:B-1----:R1:W2:Y:S02]  /*69b0*/  SYNCS.PHASECHK.TRANS64.TRYWAIT P0, [R0+URZ+0x2c8], R3 ;  /* 0x0002c803000075a7 */ /* 0x0022a400080011ff */
[----:B--2---:R-:W-:Y:S05]  /*69c0*/  @!P0 NANOSLEEP.SYNCS 0x989680 ;  /* 0x009896800000895d */ /* 0x004fea0003900000 */
[----:B------:R-:W2:Y:S02]  /*69d0*/  @!P0 SYNCS.PHASECHK.TRANS64 P0, [R0+URZ+0x2c8], R3 ;  /* 0x0002c803000085a7 */ /* 0x000ea400080010ff */
[----:B--2---:R-:W-:Y:S05]  /*69e0*/  @!P0 BRA `(.L_x_101) ;  /* 0xfffffffc00f08947 */ /* 0x004fea000383ffff */
[----:B------:R-:W-:Y:S05]  /*69f0*/  BRA `(.L_x_34) ;  /* 0xffffffbc006c7947 */ /* 0x000fea000383ffff */
.L_x_40:
[----:B-1----:R1:W2:Y:S02]  /*6a00*/  SYNCS.PHASECHK.TRANS64.TRYWAIT P0, [R3+URZ+0x5b0], R0 ;  /* 0x0005b000030075a7 */ /* 0x0022a400080011ff */
[----:B--2---:R-:W-:Y:S05]  /*6a10*/  @!P0 NANOSLEEP.SYNCS 0x989680 ;  /* 0x009896800000895d */ /* 0x004fea0003900000 */
[----:B------:R-:W2:Y:S02]  /*6a20*/  @!P0 SYNCS.PHASECHK.TRANS64 P0, [R3+URZ+0x5b0], R0 ;  /* 0x0005b000030085a7 */ /* 0x000ea400080010ff */
[----:B--2---:R-:W-:Y:S05]  /*6a30*/  @!P0 BRA `(.L_x_40) ;  /* 0xfffffffc00f08947 */ /* 0x004fea000383ffff */
[----:B------:R-:W-:Y:S05]  /*6a40*/  BRA `(.L_x_102) ;  /* 0xffffffc000107947 */ /* 0x000fea000383ffff */
.L_x_44:
[----:B------:R-:W-:-:S07]  /*6a50*/  MOV R2, UR4 ;  /* 0x0000000400027c02 */ /* 0x000fce0008000f00 */
.L_x_103:
[----:B-1----:R1:W2:Y:S02]  /*6a60*/  SYNCS.PHASECHK.TRANS64.TRYWAIT P1, [R2+URZ+0x2c8], R3 ;  /* 0x0002c803020075a7 */ /* 0x0022a400080211ff */
[----:B--2---:R-:W-:Y:S05]  /*6a70*/  @!P1 NANOSLEEP.SYNCS 0x989680 ;  /* 0x009896800000995d */ /* 0x004fea0003900000 */
[----:B------:R-:W2:Y:S02]  /*6a80*/  @!P1 SYNCS.PHASECHK.TRANS64 P1, [R2+URZ+0x2c8], R3 ;  /* 0x0002c803020095a7 */ /* 0x000ea400080210ff */
[----:B--2---:R-:W-:Y:S05]  /*6a90*/  @!P1 BRA `(.L_x_103) ;  /* 0xfffffffc00f09947 */ /* 0x004fea000383ffff */
[----:B------:R-:W-:Y:S05]  /*6aa0*/  BRA `(.L_x_104) ;  /* 0xffffffc400c07947 */ /* 0x000fea000383ffff */
.L_x_45:
[----:B------:R-:W-:-:S07]  /*6ab0*/  MOV R2, UR7 ;  /* 0x0000000700027c02 */ /* 0x000fce0008000f00 */
.L_x_105:
[----:B-1----:R1:W2:Y:S02]  /*6ac0*/  SYNCS.PHASECHK.TRANS64.TRYWAIT P0, [R2+URZ], R3 ;  /* 0x00000003020075a7 */ /* 0x0022a400080011ff */
[----:B--2---:R-:W-:Y:S05]  /*6ad0*/  @!P0 NANOSLEEP.SYNCS 0x989680 ;  /* 0x009896800000895d */ /* 0x004fea0003900000 */
[----:B------:R-:W2:Y:S02]  /*6ae0*/  @!P0 SYNCS.PHASECHK.TRANS64 P0, [R2+URZ], R3 ;  /* 0x00000003020085a7 */ /* 0x000ea400080010ff */
[----:B--2---:R-:W-:Y:S05]  /*6af0*/  @!P0 BRA `(.L_x_105) ;  /* 0xfffffffc00f08947 */ /* 0x004fea000383ffff */
[----:B------:R-:W-:Y:S05]  /*6b00*/  BRA `(.L_x_106) ;  /* 0xffffffc400d07947 */ /* 0x000fea000383ffff */
.L_x_46:
[----:B------:R-:W-:-:S07]  /*6b10*/  MOV R2, UR5 ;  /* 0x0000000500027c02 */ /* 0x000fce0008000f00 */
.L_x_107:
[----:B-1----:R1:W2:Y:S02]  /*6b20*/  SYNCS.PHASECHK.TRANS64.TRYWAIT P0, [R2+URZ], R3 ;  /* 0x00000003020075a7 */ /* 0x0022a400080011ff */
[----:B--2---:R-:W-:Y:S05]  /*6b30*/  @!P0 NANOSLEEP.SYNCS 0x989680 ;  /* 0x009896800000895d */ /* 0x004fea0003900000 */
[----:B------:R-:W2:Y:S02]  /*6b40*/  @!P0 SYNCS.PHASECHK.TRANS64 P0, [R2+URZ], R3 ;  /* 0x00000003020085a7 */ /* 0x000ea400080010ff */
[----:B--2---:R-:W-:Y:S05]  /*6b50*/  @!P0 BRA `(.L_x_107) ;  /* 0xfffffffc00f08947 */ /* 0x004fea000383ffff */
[----:B------:R-:W-:Y:S05]  /*6b60*/  BRA `(.L_x_108) ;  /* 0xffffffc400dc7947 */ /* 0x000fea000383ffff */
.L_x_47:
[----:B------:R-:W-:-:S07]  /*6b70*/  MOV R2, UR5 ;  /* 0x0000000500027c02 */ /* 0x000fce0008000f00 */
.L_x_109:
[----:B-1----:R1:W2:Y:S02]  /*6b80*/  SYNCS.PHASECHK.TRANS64.TRYWAIT P0, [R2+URZ], R3 ;  /* 0x00000003020075a7 */ /* 0x0022a400080011ff */
[----:B--2---:R-:W-:Y:S05]  /*6b90*/  @!P0 NANOSLEEP.SYNCS 0x989680 ;  /* 0x009896800000895d */ /* 0x004fea0003900000 */
[----:B------:R-:W2:Y:S02]  /*6ba0*/  @!P0 SYNCS.PHASECHK.TRANS64 P0, [R2+URZ], R3 ;  /* 0x00000003020085a7 */ /* 0x000ea400080010ff */
[----:B--2---:R-:W-:Y:S05]  /*6bb0*/  @!P0 BRA `(.L_x_109) ;  /* 0xfffffffc00f08947 */ /* 0x004fea000383ffff */
[----:B------:R-:W-:Y:S05]  /*6bc0*/  BRA `(.L_x_110) ;  /* 0xffffffc400e87947 */ /* 0x000fea000383ffff */
.L_x_50:
[----:B--2---:R2:W3:Y:S02]  /*6bd0*/  SYNCS.PHASECHK.TRANS64.TRYWAIT P0, [R2+URZ+0x610], R5 ;  /* 0x00061005020075a7 */ /* 0x0044e400080011ff */
[----:B---3--:R-:W-:Y:S05]  /*6be0*/  @!P0 NANOSLEEP.SYNCS 0x989680 ;  /* 0x009896800000895d */ /* 0x008fea0003900000 */
[----:B------:R-:W3:Y:S02]  /*6bf0*/  @!P0 SYNCS.PHASECHK.TRANS64 P0, [R2+URZ+0x610], R5 ;  /* 0x00061005020085a7 */ /* 0x000ee400080010ff */
[----:B---3--:R-:W-:Y:S05]  /*6c00*/  @!P0 BRA `(.L_x_50) ;  /* 0xfffffffc00f08947 */ /* 0x008fea000383ffff */
[----:B------:R-:W-:Y:S05]  /*6c10*/  BRA `(.L_x_111) ;  /* 0xffffffc8002c7947 */ /* 0x000fea000383ffff */
.L_x_51:
[----:B------:R-:W-:-:S07]  /*6c20*/  MOV R2, UR4 ;  /* 0x0000000400027c02 */ /* 0x000fce0008000f00 */
.L_x_112:
[----:B--2---:R2:W3:Y:S02]  /*6c30*/  SYNCS.PHASECHK.TRANS64.TRYWAIT P0, [R2+URZ+0x5c0], R5 ;  /* 0x0005c005020075a7 */ /* 0x0044e400080011ff */
[----:B---3--:R-:W-:Y:S05]  /*6c40*/  @!P0 NANOSLEEP.SYNCS 0x989680 ;  /* 0x009896800000895d */ /* 0x008fea0003900000 */
[----:B------:R-:W3:Y:S02]  /*6c50*/  @!P0 SYNCS.PHASECHK.TRANS64 P0, [R2+URZ+0x5c0], R5 ;  /* 0x0005c005020085a7 */ /* 0x000ee400080010ff */
[----:B---3--:R-:W-:Y:S05]  /*6c60*/  @!P0 BRA `(.L_x_112) ;  /* 0xfffffffc00f08947 */ /* 0x008fea000383ffff */
[----:B------:R-:W-:Y:S05]  /*6c70*/  BRA `(.L_x_113) ;  /* 0xffffffc8003c7947 */ /* 0x000fea000383ffff */
.L_x_52:
[----:B--2---:R2:W3:Y:S02]  /*6c80*/  SYNCS.PHASECHK.TRANS64.TRYWAIT P1, [R2+URZ+0x5b0], R5 ;  /* 0x0005b005020075a7 */ /* 0x0044e400080211ff */
[----:B---3--:R-:W-:Y:S05]  /*6c90*/  @!P1 NANOSLEEP.SYNCS 0x989680 ;  /* 0x009896800000995d */ /* 0x008fea0003900000 */
[----:B------:R-:W3:Y:S02]  /*6ca0*/  @!P1 SYNCS.PHASECHK.TRANS64 P1, [R2+URZ+0x5b0], R5 ;  /* 0x0005b005020095a7 */ /* 0x000ee400080210ff */
[----:B---3--:R-:W-:Y:S05]  /*6cb0*/  @!P1 BRA `(.L_x_52) ;  /* 0xfffffffc00f09947 */ /* 0x008fea000383ffff */
[----:B------:R-:W-:Y:S05]  /*6cc0*/  BRA `(.L_x_114) ;  /* 0xffffffc8006c7947 */ /* 0x000fea000383ffff */
.L_x_55:
[----:B------:R-:W-:-:S07]  /*6cd0*/  MOV R0, UR4 ;  /* 0x0000000400007c02 */ /* 0x000fce0008000f00 */
.L_x_115:
[----:B--2---:R2:W3:Y:S02]  /*6ce0*/  SYNCS.PHASECHK.TRANS64.TRYWAIT P0, [R0+URZ+0x5c0], R3 ;  /* 0x0005c003000075a7 */ /* 0x0044e400080011ff */
[----:B---3--:R-:W-:Y:S05]  /*6cf0*/  @!P0 NANOSLEEP.SYNCS 0x989680 ;  /* 0x009896800000895d */ /* 0x008fea0003900000 */
[----:B------:R-:W3:Y:S02]  /*6d00*/  @!P0 SYNCS.PHASECHK.TRANS64 P0, [R0+URZ+0x5c0], R3 ;  /* 0x0005c003000085a7 */ /* 0x000ee400080010ff */
[----:B---3--:R-:W-:Y:S05]  /*6d10*/  @!P0 BRA `(.L_x_115) ;  /* 0xfffffffc00f08947 */ /* 0x008fea000383ffff */
[----:B------:R-:W-:Y:S05]  /*6d20*/  BRA `(.L_x_54) ;  /* 0xffffffc800c07947 */ /* 0x000fea000383ffff */
.L_x_62:
[----:B-1----:R1:W2:Y:S02]  /*6d30*/  SYNCS.PHASECHK.TRANS64.TRYWAIT P1, [R0+URZ+0x5b0], R5 ;  /* 0x0005b005000075a7 */ /* 0x0022a400080211ff */
[----:B--2---:R-:W-:Y:S05]  /*6d40*/  @!P1 NANOSLEEP.SYNCS 0x989680 ;  /* 0x009896800000995d */ /* 0x004fea0003900000 */
[----:B------:R-:W2:Y:S02]  /*6d50*/  @!P1 SYNCS.PHASECHK.TRANS64 P1, [R0+URZ+0x5b0], R5 ;  /* 0x0005b005000095a7 */ /* 0x000ea400080210ff */
[----:B--2---:R-:W-:Y:S05]  /*6d60*/  @!P1 BRA `(.L_x_62) ;  /* 0xfffffffc00f09947 */ /* 0x004fea000383ffff */
[----:B------:R-:W-:Y:S05]  /*6d70*/  BRA `(.L_x_116) ;  /* 0xffffffd0001c7947 */ /* 0x000fea000383ffff */
.L_x_63:
[----:B------:R-:W-:-:S07]  /*6d80*/  MOV R3, UR19 ;  /* 0x0000001300037c02 */ /* 0x000fce0008000f00 */
.L_x_117:
[----:B-1----:R1:W2:Y:S02]  /*6d90*/  SYNCS.PHASECHK.TRANS64.TRYWAIT P0, [R3+URZ+0x5f0], R0 ;  /* 0x0005f000030075a7 */ /* 0x0022a400080011ff */
[----:B--2---:R-:W-:Y:S05]  /*6da0*/  @!P0 NANOSLEEP.SYNCS 0x989680 ;  /* 0x009896800000895d */ /* 0x004fea0003900000 */
[----:B------:R-:W2:Y:S02]  /*6db0*/  @!P0 SYNCS.PHASECHK.TRANS64 P0, [R3+URZ+0x5f0], R0 ;  /* 0x0005f000030085a7 */ /* 0x000ea400080010ff */
[----:B--2---:R-:W-:Y:S05]  /*6dc0*/  @!P0 BRA `(.L_x_117) ;  /* 0xfffffffc00f08947 */ /* 0x004fea000383ffff */
[----:B------:R-:W-:Y:S05]  /*6dd0*/  BRA `(.L_x_118) ;  /* 0xffffffd000507947 */ /* 0x000fea000383ffff */
.L_x_66:
[----:B------:R-:W-:Y:S07]  /*6de0*/  MOV R0, UR6 ;  /* 0x0000000600007c02 */ /* 0x000fee0008000f00 */
.L_x_119:
[----:B-1----:R1:W2:Y:S02]  /*6df0*/  SYNCS.PHASECHK.TRANS64.TRYWAIT P0, [R0+URZ], R3 ;  /* 0x00000003000075a7 */ /* 0x0022a400080011ff */
[----:B--2---:R-:W-:Y:S05]  /*6e00*/  @!P0 NANOSLEEP.SYNCS 0x989680 ;  /* 0x009896800000895d */ /* 0x004fea0003900000 */
[----:B------:R-:W2:Y:S02]  /*6e10*/  @!P0 SYNCS.PHASECHK.TRANS64 P0, [R0+URZ], R3 ;  /* 0x00000003000085a7 */ /* 0x000ea400080010ff */
[----:B--2---:R-:W-:Y:S05]  /*6e20*/  @!P0 BRA `(.L_x_119) ;  /* 0xfffffffc00f08947 */ /* 0x004fea000383ffff */
[----:B------:R-:W-:Y:S05]  /*6e30*/  BRA `(.L_x_65) ;  /* 0xffffffd000887947 */ /* 0x000fea000383ffff */
.L_x_69:
[----:B------:R-:W-:-:S07]  /*6e40*/  MOV R0, UR4 ;  /* 0x0000000400007c02 */ /* 0x000fce0008000f00 */
.L_x_120:
[----:B--2---:R2:W4:Y:S02]  /*6e50*/  SYNCS.PHASECHK.TRANS64.TRYWAIT P0, [R0+URZ], R3 ;  /* 0x00000003000075a7 */ /* 0x00452400080011ff */
[----:B----4-:R-:W-:Y:S05]  /*6e60*/  @!P0 NANOSLEEP.SYNCS 0x989680 ;  /* 0x009896800000895d */ /* 0x010fea0003900000 */
[----:B------:R-:W4:Y:S02]  /*6e70*/  @!P0 SYNCS.PHASECHK.TRANS64 P0, [R0+URZ], R3 ;  /* 0x00000003000085a7 */ /* 0x000f2400080010ff */
[----:B----4-:R-:W-:Y:S05]  /*6e80*/  @!P0 BRA `(.L_x_120) ;  /* 0xfffffffc00f08947 */ /* 0x010fea000383ffff */
[----:B------:R-:W-:Y:S05]  /*6e90*/  BRA `(.L_x_121) ;  /* 0xffffffd400287947 */ /* 0x000fea000383ffff */
.L_x_70:
[----:B------:R-:W-:-:S07]  /*6ea0*/  MOV R0, UR5 ;  /* 0x0000000500007c02 */ /* 0x000fce0008000f00 */
.L_x_122:
[----:B-1----:R1:W2:Y:S02]  /*6eb0*/  SYNCS.PHASECHK.TRANS64.TRYWAIT P0, [R0+URZ], R3 ;  /* 0x00000003000075a7 */ /* 0x0022a400080011ff */
[----:B--2---:R-:W-:Y:S05]  /*6ec0*/  @!P0 NANOSLEEP.SYNCS 0x989680 ;  /* 0x009896800000895d */ /* 0x004fea0003900000 */
[----:B------:R-:W2:Y:S02]  /*6ed0*/  @!P0 SYNCS.PHASECHK.TRANS64 P0, [R0+URZ], R3 ;  /* 0x00000003000085a7 */ /* 0x000ea400080010ff */
[----:B--2---:R-:W-:Y:S05]  /*6ee0*/  @!P0 BRA `(.L_x_122) ;  /* 0xfffffffc00f08947 */ /* 0x004fea000383ffff */
[----:B------:R-:W-:Y:S05]  /*6ef0*/  BRA `(.L_x_123) ;  /* 0xffffffd400347947 */ /* 0x000fea000383ffff */
.L_x_71:
[----:B------:R-:W-:-:S07]  /*6f00*/  MOV R0, UR5 ;  /* 0x0000000500007c02 */ /* 0x000fce0008000f00 */
.L_x_124:
[----:B-1----:R1:W2:Y:S02]  /*6f10*/  SYNCS.PHASECHK.TRANS64.TRYWAIT P0, [R0+URZ], R3 ;  /* 0x00000003000075a7 */ /* 0x0022a400080011ff */
[----:B--2---:R-:W-:Y:S05]  /*6f20*/  @!P0 NANOSLEEP.SYNCS 0x989680 ;  /* 0x009896800000895d */ /* 0x004fea0003900000 */
[----:B------:R-:W2:Y:S02]  /*6f30*/  @!P0 SYNCS.PHASECHK.TRANS64 P0, [R0+URZ], R3 ;  /* 0x00000003000085a7 */ /* 0x000ea400080010ff */
[----:B--2---:R-:W-:Y:S05]  /*6f40*/  @!P0 BRA `(.L_x_124) ;  /* 0xfffffffc00f08947 */ /* 0x004fea000383ffff */
[----:B------:R-:W-:Y:S05]  /*6f50*/  BRA `(.L_x_125) ;  /* 0xffffffd400407947 */ /* 0x000fea000383ffff */
.L_x_72:
[----:B------:R-:W-:-:S07]  /*6f60*/  MOV R0, UR4 ;  /* 0x0000000400007c02 */ /* 0x000fce0008000f00 */
.L_x_126:
[----:B-1----:R1:W2:Y:S02]  /*6f70*/  SYNCS.PHASECHK.TRANS64.TRYWAIT P0, [R0+URZ], R3 ;  /* 0x00000003000075a7 */ /* 0x0022a400080011ff */
[----:B--2---:R-:W-:Y:S05]  /*6f80*/  @!P0 NANOSLEEP.SYNCS 0x989680 ;  /* 0x009896800000895d */ /* 0x004fea0003900000 */
[----:B------:R-:W2:Y:S02]  /*6f90*/  @!P0 SYNCS.PHASECHK.TRANS64 P0, [R0+URZ], R3 ;  /* 0x00000003000085a7 */ /* 0x000ea400080010ff */
[----:B--2---:R-:W-:Y:S05]  /*6fa0*/  @!P0 BRA `(.L_x_126) ;  /* 0xfffffffc00f08947 */ /* 0x004fea000383ffff */
[----:B------:R-:W-:Y:S05]  /*6fb0*/  BRA `(.L_x_127) ;  /* 0xffffffd4004c7947 */ /* 0x000fea000383ffff */
.L_x_77:
[----:B--2---:R2:W3:Y:S02]  /*6fc0*/  SYNCS.PHASECHK.TRANS64.TRYWAIT P0, [R3+URZ+0x5b0], R0 ;  /* 0x0005b000030075a7 */ /* 0x0044e400080011ff */
[----:B---3--:R-:W-:Y:S05]  /*6fd0*/  @!P0 NANOSLEEP.SYNCS 0x989680 ;  /* 0x009896800000895d */ /* 0x008fea0003900000 */
[----:B------:R-:W3:Y:S02]  /*6fe0*/  @!P0 SYNCS.PHASECHK.TRANS64 P0, [R3+URZ+0x5b0], R0 ;  /* 0x0005b000030085a7 */ /* 0x000ee400080010ff */
[----:B---3--:R-:W-:Y:S05]  /*6ff0*/  @!P0 BRA `(.L_x_77) ;  /* 0xfffffffc00f08947 */ /* 0x008fea000383ffff */
[----:B------:R-:W-:Y:S05]  /*7000*/  BRA `(.L_x_128) ;  /* 0xffffffd800747947 */ /* 0x000fea000383ffff */
.L_x_80:
[----:B------:R-:W-:Y:S07]  /*7010*/  MOV R0, UR17 ;  /* 0x0000001100007c02 */ /* 0x000fee0008000f00 */
.L_x_129:
[----:B--2---:R2:W3:Y:S02]  /*7020*/  SYNCS.PHASECHK.TRANS64.TRYWAIT P1, [R0+URZ+0x5a8], R3 ;  /* 0x0005a803000075a7 */ /* 0x0044e400080211ff */
[----:B---3--:R-:W-:Y:S05]  /*7030*/  @!P1 NANOSLEEP.SYNCS 0x989680 ;  /* 0x009896800000995d */ /* 0x008fea0003900000 */
[----:B------:R-:W3:Y:S02]  /*7040*/  @!P1 SYNCS.PHASECHK.TRANS64 P1, [R0+URZ+0x5a8], R3 ;  /* 0x0005a803000095a7 */ /* 0x000ee400080210ff */
[----:B---3--:R-:W-:Y:S05]  /*7050*/  @!P1 BRA `(.L_x_129) ;  /* 0xfffffffc00f09947 */ /* 0x008fea000383ffff */
[----:B------:R-:W-:Y:S05]  /*7060*/  BRA `(.L_x_79) ;  /* 0xffffffdc00e87947 */ /* 0x000fea000383ffff */
.L_x_83:
[----:B--2---:R-:W-:Y:S07]  /*7070*/  MOV R3, UR17 ;  /* 0x0000001100037c02 */ /* 0x004fee0008000f00 */
.L_x_130:
[----:B--2---:R2:W3:Y:S02]  /*7080*/  SYNCS.PHASECHK.TRANS64.TRYWAIT P0, [R3+URZ+0x598], R2 ;  /* 0x00059802030075a7 */ /* 0x0044e400080011ff */
[----:B---3--:R-:W-:Y:S05]  /*7090*/  @!P0 NANOSLEEP.SYNCS 0x989680 ;  /* 0x009896800000895d */ /* 0x008fea0003900000 */
[----:B------:R-:W3:Y:S02]  /*70a0*/  @!P0 SYNCS.PHASECHK.TRANS64 P0, [R3+URZ+0x598], R2 ;  /* 0x00059802030085a7 */ /* 0x000ee400080010ff */
[----:B---3--:R-:W-:Y:S05]  /*70b0*/  @!P0 BRA `(.L_x_130) ;  /* 0xfffffffc00f08947 */ /* 0x008fea000383ffff */
[----:B------:R-:W-:Y:S05]  /*70c0*/  BRA `(.L_x_131) ;  /* 0xffffffe0003c7947 */ /* 0x000fea000383ffff */
.L_x_86:
[----:B-1----:R1:W2:Y:S02]  /*70d0*/  SYNCS.PHASECHK.TRANS64.TRYWAIT P0, [R8+URZ+0x5b0], R3 ;  /* 0x0005b003080075a7 */ /* 0x0022a400080011ff */
[----:B--2---:R-:W-:Y:S05]  /*70e0*/  @!P0 NANOSLEEP.SYNCS 0x989680 ;  /* 0x009896800000895d */ /* 0x004fea0003900000 */
[----:B------:R-:W2:Y:S02]  /*70f0*/  @!P0 SYNCS.PHASECHK.TRANS64 P0, [R8+URZ+0x5b0], R3 ;  /* 0x0005b003080085a7 */ /* 0x000ea400080010ff */
[----:B--2---:R-:W-:Y:S05]  /*7100*/  @!P0 BRA `(.L_x_86) ;  /* 0xfffffffc00f08947 */ /* 0x004fea000383ffff */
[----:B------:R-:W-:Y:S05]  /*7110*/  BRA `(.L_x_132) ;  /* 0xffffffe400587947 */ /* 0x000fea000383ffff */
.L_x_92:
[----:B------:R-:W-:Y:S07]  /*7120*/  MOV R0, UR47 ;  /* 0x0000002f00007c02 */ /* 0x000fee0008000f00 */
.L_x_133:
[----:B-1----:R1:W2:Y:S02]  /*7130*/  SYNCS.PHASECHK.TRANS64.TRYWAIT P2, [R0+URZ+0x590], R5 ;  /* 0x00059005000075a7 */ /* 0x0022a400080411ff */
[----:B--2---:R-:W-:Y:S05]  /*7140*/  @!P2 NANOSLEEP.SYNCS 0x989680 ;  /* 0x009896800000a95d */ /* 0x004fea0003900000 */
[----:B------:R-:W2:Y:S02]  /*7150*/  @!P2 SYNCS.PHASECHK.TRANS64 P2, [R0+URZ+0x590], R5 ;  /* 0x000590050000a5a7 */ /* 0x000ea400080410ff */
[----:B--2---:R-:W-:Y:S05]  /*7160*/  @!P2 BRA `(.L_x_133) ;  /* 0xfffffffc00f0a947 */ /* 0x004fea000383ffff */
[----:B------:R-:W-:Y:S05]  /*7170*/  BRA `(.L_x_91) ;  /* 0xffffffec00e87947 */ /* 0x000fea000383ffff */
.L_x_94:
[----:B------:R-:W-:Y:S07]  /*7180*/  MOV R0, UR46 ;  /* 0x0000002e00007c02 */ /* 0x000fee0008000f00 */
.L_x_134:
[----:B------:R1:W1:Y:S02]  /*7190*/  SYNCS.PHASECHK.TRANS64.TRYWAIT P1, [R0+URZ+0x5d0], R3 ;  /* 0x0005d003000075a7 */ /* 0x00026400080211ff */
[----:B-1----:R-:W-:Y:S05]  /*71a0*/  @!P1 NANOSLEEP.SYNCS 0x989680 ;  /* 0x009896800000995d */ /* 0x002fea0003900000 */
[----:B------:R-:W1:Y:S02]  /*71b0*/  @!P1 SYNCS.PHASECHK.TRANS64 P1, [R0+URZ+0x5d0], R3 ;  /* 0x0005d003000095a7 */ /* 0x000e6400080210ff */
[----:B-1----:R-:W-:Y:S05]  /*71c0*/  @!P1 BRA `(.L_x_134) ;  /* 0xfffffffc00f09947 */ /* 0x002fea000383ffff */
[----:B------:R-:W-:Y:S05]  /*71d0*/  BRA `(.L_x_93) ;  /* 0xfffffff000447947 */ /* 0x000fea000383ffff */
        .weak           $__internal_0_$__cuda_sm10x_tcgen05_guardrail_trap_col_being_dealloced_not_returned_by_alloc
        .type           $__internal_0_$__cuda_sm10x_tcgen05_guardrail_trap_col_being_dealloced_not_returned_by_alloc,@function
        .size           $__internal_0_$__cuda_sm10x_tcgen05_guardrail_trap_col_being_dealloced_not_returned_by_alloc,($__internal_1_$__cuda_sm10x_tcgen05_guardrail_trap_phase_invalid_during_alloc - $__internal_0_$__cuda_sm10x_tcgen05_guardrail_trap_col_being_dealloced_not_returned_by_alloc)
$__internal_0_$__cuda_sm10x_tcgen05_guardrail_trap_col_being_dealloced_not_returned_by_alloc:
[----:B------:R-:W-:Y:S05]  /*71e0*/  BPT.TRAP 0x1 ;  /* 0x000000040000795c */ /* 0x000fea0000300000 */
[----:B------:R-:W-:-:S04]  /*71f0*/  HFMA2 R3, -RZ, RZ, 0, 0 ;  /* 0x00000000ff037431 */ /* 0x000fc800000001ff */
[----:B------:R-:W-:Y:S05]  /*7200*/  RET.REL.NODEC R2 `(_ZN7cutlass13device_kernelINS_4gemm6kernel13GemmUniversalIN4cute5tupleIJiiiiEEENS1_10collective13CollectiveMmaINS1_35MainloopSm100TmaUmmaWarpSpecializedILi89ELi2ELi4ENS5_IJNS4_1CILi2EEENSA_ILi1EEESC_EEEEENS5_IJNSA_ILi64EEENSA_ILi16EEENSA_ILi32EEEEEEaNS5_IJlSC_lEEEaSJ_NS4_8TiledMMAINS4_8MMA_AtomIJNS4_15SM100_MMA_S8_SSIaaiLi64ELi16ELNS4_4UMMA5MajorE0ELSO_0ELNSN_8SaturateE0EEEEEENS4_6LayoutINS5_IJSC_SC_SC_EEENS5_IJNSA_ILi0EEESU_SU_EEEEENS5_IJNS4_10UnderscoreESX_SX_EEEEENS4_13SM90_TMA_LOADENS4_14ComposedLayoutINS4_7SwizzleILi1ELi4ELi3EEENS4_18smem_ptr_flag_bitsILi8EEENSS_INS5_IJNSA_ILi8EEESH_EEENS5_IJSH_SC_EEEEEEEvNS4_8identityENS4_23SM90_TMA_LOAD_MULTICASTES1A_vS1B_EENS_8epilogue10collective18CollectiveEpilogueINS1E_23Sm100TmaWarpSpecializedILi1ELi1ELi8ELb0ELb0EEEJSI_NS5_IJNSS_ISF_SC_EENSS_ISG_SC_EEEEEaSJ_aSJ_NS1E_6fusion15FusionCallbacksIS1I_NS1M_17LinearCombinationIaiaiLNS_15FloatRoundStyleE2EEESI_S1L_JEEENS4_5SM1004TMEM4LOAD25SM100_TMEM_LOAD_16dp32b8xES10_NS11_INS12_ILi0ELi4ELi3EEES15_NSS_INS5_IJS16_SG_EEENS5_IJSG_SC_EEEEEEENS4_39AutoVectorizingCopyWithAssumedAlignmentILi128EEENS4_14SM90_TMA_STOREES20_S22_S22_EEEvvEEEEvNT_6ParamsE) ;  /* 0xffffff8c027c7950 */ /* 0x000fea0003c3ffff */
        .weak           $__internal_1_$__cuda_sm10x_tcgen05_guardrail_trap_phase_invalid_during_alloc
        .type           $__internal_1_$__cuda_sm10x_tcgen05_guardrail_trap_phase_invalid_during_alloc,@function
        .size           $__internal_1_$__cuda_sm10x_tcgen05_guardrail_trap_phase_invalid_during_alloc,($__internal_2_$__cuda_sm10x_tcgen05_guardrail_trap_unallocated_columns_being_dealloced - $__internal_1_$__cuda_sm10x_tcgen05_guardrail_trap_phase_invalid_during_alloc)
$__internal_1_$__cuda_sm10x_tcgen05_guardrail_trap_phase_invalid_during_alloc:
[----:B------:R-:W-:Y:S05]  /*7210*/  BPT.TRAP 0x1 ;  /* 0x000000040000795c */ /* 0x000fea0000300000 */
[----:B------:R-:W-:-:S04]  /*7220*/  MOV R5, 0x0 ;  /* 0x0000000000057802 */ /* 0x000fc80000000f00 */
[----:B------:R-:W-:Y:S05]  /*7230*/  RET.REL.NODEC R4 `(_ZN7cutlass13device_kernelINS_4gemm6kernel13GemmUniversalIN4cute5tupleIJiiiiEEENS1_10collective13CollectiveMmaINS1_35MainloopSm100TmaUmmaWarpSpecializedILi89ELi2ELi4ENS5_IJNS4_1CILi2EEENSA_ILi1EEESC_EEEEENS5_IJNSA_ILi64EEENSA_ILi16EEENSA_ILi32EEEEEEaNS5_IJlSC_lEEEaSJ_NS4_8TiledMMAINS4_8MMA_AtomIJNS4_15SM100_MMA_S8_SSIaaiLi64ELi16ELNS4_4UMMA5MajorE0ELSO_0ELNSN_8SaturateE0EEEEEENS4_6LayoutINS5_IJSC_SC_SC_EEENS5_IJNSA_ILi0EEESU_SU_EEEEENS5_IJNS4_10UnderscoreESX_SX_EEEEENS4_13SM90_TMA_LOADENS4_14ComposedLayoutINS4_7SwizzleILi1ELi4ELi3EEENS4_18smem_ptr_flag_bitsILi8EEENSS_INS5_IJNSA_ILi8EEESH_EEENS5_IJSH_SC_EEEEEEEvNS4_8identityENS4_23SM90_TMA_LOAD_MULTICASTES1A_vS1B_EENS_8epilogue10collective18CollectiveEpilogueINS1E_23Sm100TmaWarpSpecializedILi1ELi1ELi8ELb0ELb0EEEJSI_NS5_IJNSS_ISF_SC_EENSS_ISG_SC_EEEEEaSJ_aSJ_NS1E_6fusion15FusionCallbacksIS1I_NS1M_17LinearCombinationIaiaiLNS_15FloatRoundStyleE2EEESI_S1L_JEEENS4_5SM1004TMEM4LOAD25SM100_TMEM_LOAD_16dp32b8xES10_NS11_INS12_ILi0ELi4ELi3EEES15_NSS_INS5_IJS16_SG_EEENS5_IJSG_SC_EEEEEEENS4_39AutoVectorizingCopyWithAssumedAlignmentILi128EEENS4_14SM90_TMA_STOREES20_S22_S22_EEEvvEEEEvNT_6ParamsE) ;  /* 0xffffff8c04707950 */ /* 0x000fea0003c3ffff */
        .weak           $__internal_2_$__cuda_sm10x_tcgen05_guardrail_trap_unallocated_columns_being_dealloced
        .type           $__internal_2_$__cuda_sm10x_tcgen05_guardrail_trap_unallocated_columns_being_dealloced,@function
        .size           $__internal_2_$__cuda_sm10x_tcgen05_guardrail_trap_unallocated_columns_being_dealloced,(.L_x_136 - $__internal_2_$__cuda_sm10x_tcgen05_guardrail_trap_unallocated_columns_being_dealloced)
$__internal_2_$__cuda_sm10x_tcgen05_guardrail_trap_unallocated_columns_being_dealloced:
[----:B------:R-:W-:Y:S05]  /*7240*/  BPT.TRAP 0x1 ;  /* 0x000000040000795c */ /* 0x000fea0000300000 */
[----:B------:R-:W-:-:S04]  /*7250*/  HFMA2 R3, -RZ, RZ, 0, 0 ;  /* 0x00000000ff037431 */ /* 0x000fc800000001ff */
[----:B------:R-:W-:Y:S05]  /*7260*/  RET.REL.NODEC R2 `(_ZN7cutlass13device_kernelINS_4gemm6kernel13GemmUniversalIN4cute5tupleIJiiiiEEENS1_10collective13CollectiveMmaINS1_35MainloopSm100TmaUmmaWarpSpecializedILi89ELi2ELi4ENS5_IJNS4_1CILi2EEENSA_ILi1EEESC_EEEEENS5_IJNSA_ILi64EEENSA_ILi16EEENSA_ILi32EEEEEEaNS5_IJlSC_lEEEaSJ_NS4_8TiledMMAINS4_8MMA_AtomIJNS4_15SM100_MMA_S8_SSIaaiLi64ELi16ELNS4_4UMMA5MajorE0ELSO_0ELNSN_8SaturateE0EEEEEENS4_6LayoutINS5_IJSC_SC_SC_EEENS5_IJNSA_ILi0EEESU_SU_EEEEENS5_IJNS4_10UnderscoreESX_SX_EEEEENS4_13SM90_TMA_LOADENS4_14ComposedLayoutINS4_7SwizzleILi1ELi4ELi3EEENS4_18smem_ptr_flag_bitsILi8EEENSS_INS5_IJNSA_ILi8EEESH_EEENS5_IJSH_SC_EEEEEEEvNS4_8identityENS4_23SM90_TMA_LOAD_MULTICASTES1A_vS1B_EENS_8epilogue10collective18CollectiveEpilogueINS1E_23Sm100TmaWarpSpecializedILi1ELi1ELi8ELb0ELb0EEEJSI_NS5_IJNSS_ISF_SC_EENSS_ISG_SC_EEEEEaSJ_aSJ_NS1E_6fusion15FusionCallbacksIS1I_NS1M_17LinearCombinationIaiaiLNS_15FloatRoundStyleE2EEESI_S1L_JEEENS4_5SM1004TMEM4LOAD25SM100_TMEM_LOAD_16dp32b8xES10_NS11_INS12_ILi0ELi4ELi3EEES15_NSS_INS5_IJS16_SG_EEENS5_IJSG_SC_EEEEEEENS4_39AutoVectorizingCopyWithAssumedAlignmentILi128EEENS4_14SM90_TMA_STOREES20_S22_S22_EEEvvEEEEvNT_6ParamsE) ;  /* 0xffffff8c02647950 */ /* 0x000fea0003c3ffff */
.L_x_135:
[----:B------:R-:W-:-:S00]  /*7270*/  BRA `(.L_x_135) ;  /* 0xfffffffc00fc7947 */ /* 0x000fc0000383ffff */
[----:B------:R-:W-:-:S00]  /*7280*/  NOP ;  /* 0x0000000000007918 */ /* 0x000fc00000000000 */
[----:B------:R-:W-:-:S00]  /*7290*/  NOP ;  /* 0x0000000000007918 */ /* 0x000fc00000000000 */
[----:B------:R-:W-:-:S00]  /*72a0*/  NOP ;  /* 0x0000000000007918 */ /* 0x000fc00000000000 */
[----:B------:R-:W-:-:S00]  /*72b0*/  NOP ;  /* 0x0000000000007918 */ /* 0x000fc00000000000 */
[----:B------:R-:W-:-:S00]  /*72c0*/  NOP ;  /* 0x0000000000007918 */ /* 0x000fc00000000000 */
[----:B------:R-:W-:-:S00]  /*72d0*/  NOP ;  /* 0x0000000000007918 */ /* 0x000fc00000000000 */
[----:B------:R-:W-:-:S00]  /*72e0*/  NOP ;  /* 0x0000000000007918 */ /* 0x000fc00000000000 */
[----:B------:R-:W-:-:S00]  /*72f0*/  NOP ;  /* 0x0000000000007918 */ /* 0x000fc00000000000 */
.L_x_136:


//--------------------- .nv.global.init           --------------------------
	.section	.nv.global.init,"aw",@progbits
.nv.global.init:
	.type		$str$26,@object
	.size		$str$26,($str$25 - $str$26)
$str$26:
        /*0000*/ 	.byte	0x2f, 0x74, 0x6d, 0x70, 0x2f, 0x63, 0x75, 0x74, 0x6c, 0x61, 0x73, 0x73, 0x5f, 0x73, 0x77, 0x65
        /*0010*/ 	.byte	0x65, 0x70, 0x5f, 0x73, 0x72, 0x63, 0x2f, 0x69, 0x6e, 0x63, 0x6c, 0x75, 0x64, 0x65, 0x2f, 0x63
        /*0020*/ 	.byte	0x75, 0x74, 0x65, 0x2f, 0x61, 0x74, 0x6f, 0x6d, 0x2f, 0x63, 0x6f, 0x70, 0x79, 0x5f, 0x74, 0x72
        /*0030*/ 	.byte	0x61, 0x69, 0x74, 0x73, 0x5f, 0x73, 0x6d, 0x31, 0x30, 0x30, 0x2e, 0x68, 0x70, 0x70, 0x00
	.type		$str$25,@object
	.size		$str$25,(__unnamed_1 - $str$25)
$str$25:
        /*003f*/ 	.byte	0x28, 0x28, 0x75, 0x69, 0x6e, 0x74, 0x33, 0x32, 0x5f, 0x74, 0x28, 0x74, 0x68, 0x72, 0x65, 0x61
        /*004f*/ 	.byte	0x64, 0x49, 0x64, 0x78, 0x2e, 0x78, 0x29, 0x20, 0x2f, 0x20, 0x33, 0x32, 0x29, 0x20, 0x25, 0x20
        /*005f*/ 	.byte	0x34, 0x29, 0x20, 0x3d, 0x3d, 0x20, 0x28, 0x28, 0x28, 0x74, 0x6d, 0x65, 0x6d, 0x5f, 0x61, 0x64
        /*006f*/ 	.byte	0x64, 0x72, 0x20, 0x3e, 0x3e, 0x20, 0x31, 0x36, 0x29, 0x20, 0x2f, 0x20, 0x33, 0x32, 0x29, 0x20
        /*007f*/ 	.byte	0x25, 0x20, 0x34, 0x29, 0x00
	.type		__unnamed_1,@object
	.size		__unnamed_1,(.L_1 - __unnamed_1)
__unnamed_1:
        /*0084*/ 	.byte	0x63, 0x6f, 0x6e, 0x73, 0x74, 0x65, 0x78, 0x70, 0x72, 0x20, 0x76, 0x6f, 0x69, 0x64, 0x20, 0x63
        /* <DEDUP_REMOVED lines=36> */
        /*02d4*/ 	.byte	0x3a, 0x3a, 0x43, 0x3c, 0x30, 0x3e, 0x3e, 0x3e, 0x3e, 0x5d, 0x00
.L_1:


//--------------------- .nv.shared._ZN7cutlass13device_kernelINS_4gemm6kernel13GemmUniversalIN4cute5tupleIJiiiiEEENS1_10collective13CollectiveMmaINS1_35MainloopSm100TmaUmmaWarpSpecializedILi89ELi2ELi4ENS5_IJNS4_1CILi2EEENSA_ILi1EEESC_EEEEENS5_IJNSA_ILi64EEENSA_ILi16EEENSA_ILi32EEEEEEaNS5_IJlSC_lEEEaSJ_NS4_8TiledMMAINS4_8MMA_AtomIJNS4_15SM100_MMA_S8_SSIaaiLi64ELi16ELNS4_4UMMA5MajorE0ELSO_0ELNSN_8SaturateE0EEEEEENS4_6LayoutINS5_IJSC_SC_SC_EEENS5_IJNSA_ILi0EEESU_SU_EEEEENS5_IJNS4_10UnderscoreESX_SX_EEEEENS4_13SM90_TMA_LOADENS4_14ComposedLayoutINS4_7SwizzleILi1ELi4ELi3EEENS4_18smem_ptr_flag_bitsILi8EEENSS_INS5_IJNSA_ILi8EEESH_EEENS5_IJSH_SC_EEEEEEEvNS4_8identityENS4_23SM90_TMA_LOAD_MULTICASTES1A_vS1B_EENS_8epilogue10collective18CollectiveEpilogueINS1E_23Sm100TmaWarpSpecializedILi1ELi1ELi8ELb0ELb0EEEJSI_NS5_IJNSS_ISF_SC_EENSS_ISG_SC_EEEEEaSJ_aSJ_NS1E_6fusion15FusionCallbacksIS1I_NS1M_17LinearCombinationIaiaiLNS_15FloatRoundStyleE2EEESI_S1L_JEEENS4_5SM1004TMEM4LOAD25SM100_TMEM_LOAD_16dp32b8xES10_NS11_INS12_ILi0ELi4ELi3EEES15_NSS_INS5_IJS16_SG_EEENS5_IJSG_SC_EEEEEEENS4_39AutoVectorizingCopyWithAssumedAlignmentILi128EEENS4_14SM90_TMA_STOREES20_S22_S22_EEEvvEEEEvNT_6ParamsE --------------------------
	.section	.nv.shared._ZN7cutlass13device_kernelINS_4gemm6kernel13GemmUniversalIN4cute5tupleIJiiiiEEENS1_10collective13CollectiveMmaINS1_35MainloopSm100TmaUmmaWarpSpecializedILi89ELi2ELi4ENS5_IJNS4_1CILi2EEENSA_ILi1EEESC_EEEEENS5_IJNSA_ILi64EEENSA_ILi16EEENSA_ILi32EEEEEEaNS5_IJlSC_lEEEaSJ_NS4_8TiledMMAINS4_8MMA_AtomIJNS4_15SM100_MMA_S8_SSIaaiLi64ELi16ELNS4_4UMMA5MajorE0ELSO_0ELNSN_8SaturateE0EEEEEENS4_6LayoutINS5_IJSC_SC_SC_EEENS5_IJNSA_ILi0EEESU_SU_EEEEENS5_IJNS4_10UnderscoreESX_SX_EEEEENS4_13SM90_TMA_LOADENS4_14ComposedLayoutINS4_7SwizzleILi1ELi4ELi3EEENS4_18smem_ptr_flag_bitsILi8EEENSS_INS5_IJNSA_ILi8EEESH_EEENS5_IJSH_SC_EEEEEEEvNS4_8identityENS4_23SM90_TMA_LOAD_MULTICASTES1A_vS1B_EENS_8epilogue10collective18CollectiveEpilogueINS1E_23Sm100TmaWarpSpecializedILi1ELi1ELi8ELb0ELb0EEEJSI_NS5_IJNSS_ISF_SC_EENSS_ISG_SC_EEEEEaSJ_aSJ_NS1E_6fusion15FusionCallbacksIS1I_NS1M_17LinearCombinationIaiaiLNS_15FloatRoundStyleE2EEESI_S1L_JEEENS4_5SM1004TMEM4LOAD25SM100_TMEM_LOAD_16dp32b8xES10_NS11_INS12_ILi0ELi4ELi3EEES15_NSS_INS5_IJS16_SG_EEENS5_IJSG_SC_EEEEEEENS4_39AutoVectorizingCopyWithAssumedAlignmentILi128EEENS4_14SM90_TMA_STOREES20_S22_S22_EEEvvEEEEvNT_6ParamsE,"aw",@nobits
	.sectionflags	@""
	.align	16
	.zero		1024


//--------------------- .nv.shared.reserved.0     --------------------------
	.section	.nv.shared.reserved.0,"aw",@nobits
	.weak		__nv_reservedSMEM_offset_0_alias
	.size		__nv_reservedSMEM_offset_0_alias, 0, 64
	.other		__nv_reservedSMEM_offset_0_alias,@"STO_CUDA_RESERVED_SHARED STV_DEFAULT"
__nv_reservedSMEM_offset_0_alias:
	.zero		0
.nv.shared.reserved.0:
	.zero		64
	.weak		__nv_reservedSMEM_tcgen05_partition
	.type		__nv_reservedSMEM_tcgen05_partition,@object
	.size		__nv_reservedSMEM_tcgen05_partition,(.L_0 - __nv_reservedSMEM_tcgen05_partition)
__nv_reservedSMEM_tcgen05_partition:
	.zero		32
.L_0:


//--------------------- .nv.global                --------------------------
	.section	.nv.global,"aw",@nobits
.nv.global:
	.type		_ZN40_INTERNAL_c3a2da6d_4_k_cu_8f88aa22_336084cute1_E,@object
	.size		_ZN40_INTERNAL_c3a2da6d_4_k_cu_8f88aa22_336084cute1_E,(_ZN40_INTERNAL_c3a2da6d_4_k_cu_8f88aa22_336084cuda3std3__45__cpo6cbeginE - _ZN40_INTERNAL_c3a2da6d_4_k_cu_8f88aa22_336084cute1_E)
_ZN40_INTERNAL_c3a2da6d_4_k_cu_8f88aa22_336084cute1_E:
	.zero		1
	.type		_ZN40_INTERNAL_c3a2da6d_4_k_cu_8f88aa22_336084cuda3std3__45__cpo6cbeginE,@object
	.size		_ZN40_INTERNAL_c3a2da6d_4_k_cu_8f88aa22_336084cuda3std3__45__cpo6cbeginE,(_ZN40_INTERNAL_c3a2da6d_4_k_cu_8f88aa22_336084cuda3std3__48in_placeE - _ZN40_INTERNAL_c3a2da6d_4_k_cu_8f88aa22_336084cuda3std3__45__cpo6cbeginE)
_ZN40_INTERNAL_c3a2da6d_4_k_cu_8f88aa22_336084cuda3std3__45__cpo6cbeginE:
	.zero		1
	.type		_ZN40_INTERNAL_c3a2da6d_4_k_cu_8f88aa22_336084cuda3std3__48in_placeE,@object
	.size		_ZN40_INTERNAL_c3a2da6d_4_k_cu_8f88aa22_336084cuda3std3__48in_placeE,(_ZN40_INTERNAL_c3a2da6d_4_k_cu_8f88aa22_336084cuda3std6ranges3__45__cpo9iter_moveE - _ZN40_INTERNAL_c3a2da6d_4_k_cu_8f88aa22_336084cuda3std3__48in_placeE)
_ZN40_INTERNAL_c3a2da6d_4_k_cu_8f88aa22_336084cuda3std3__48in_placeE:
	.zero		1
	.type		_ZN40_INTERNAL_c3a2da6d_4_k_cu_8f88aa22_336084cuda3std6ranges3__45__cpo9iter_moveE,@object
	.size		_ZN40_INTERNAL_c3a2da6d_4_k_cu_8f88aa22_336084cuda3std6ranges3__45__cpo9iter_moveE,(_ZN40_INTERNAL_c3a2da6d_4_k_cu_8f88aa22_336084cuda3std3__45__cpo5beginE - _ZN40_INTERNAL_c3a2da6d_4_k_cu_8f88aa22_336084cuda3std6ranges3__45__cpo9iter_moveE)
_ZN40_INTERNAL_c3a2da6d_4_k_cu_8f88aa22_336084cuda3std6ranges3__45__cpo9iter_moveE:
	.zero		1
	.type		_ZN40_INTERNAL_c3a2da6d_4_k_cu_8f88aa22_336084cuda3std3__45__cpo5beginE,@object
	.size		_ZN40_INTERNAL_c3a2da6d_4_k_cu_8f88aa22_336084cuda3std3__45__cpo5beginE,(_ZN40_INTERNAL_c3a2da6d_4_k_cu_8f88aa22_336084cuda3std3__442_GLOBAL__N__c3a2da6d_4_k_cu_8f88aa22_336086ignoreE - _ZN40_INTERNAL_c3a2da6d_4_k_cu_8f88aa22_336084cuda3std3__45__cpo5beginE)
_ZN40_INTERNAL_c3a2da6d_4_k_cu_8f88aa22_336084cuda3std3__45__cpo5beginE:
	.zero		1
	.type		_ZN40_INTERNAL_c3a2da6d_4_k_cu_8f88aa22_336084cuda3std3__442_GLOBAL__N__c3a2da6d_4_k_cu_8f88aa22_336086ignoreE,@object
	.size		_ZN40_INTERNAL_c3a2da6d_4_k_cu_8f88aa22_336084cuda3std3__442_GLOBAL__N__c3a2da6d_4_k_cu_8f88aa22_336086ignoreE,(_ZN40_INTERNAL_c3a2da6d_4_k_cu_8f88aa22_336084cute7productE - _ZN40_INTERNAL_c3a2da6d_4_k_cu_8f88aa22_336084cuda3std3__442_GLOBAL__N__c3a2da6d_4_k_cu_8f88aa22_336086ignoreE)
_ZN40_INTERNAL_c3a2da6d_4_k_cu_8f88aa22_336084cuda3std3__442_GLOBAL__N__c3a2da6d_4_k_cu_8f88aa22_336086ignoreE:
	.zero		1
	.type		_ZN40_INTERNAL_c3a2da6d_4_k_cu_8f88aa22_336084cute7productE,@object
	.size		_ZN40_INTERNAL_c3a2da6d_4_k_cu_8f88aa22_336084cute7productE,(_ZN40_INTERNAL_c3a2da6d_4_k_cu_8f88aa22_336084cuda3std3__45__cpo3endE - _ZN40_INTERNAL_c3a2da6d_4_k_cu_8f88aa22_336084cute7productE)
_ZN40_INTERNAL_c3a2da6d_4_k_cu_8f88aa22_336084cute7productE:
	.zero		1
	.type		_ZN40_INTERNAL_c3a2da6d_4_k_cu_8f88aa22_336084cuda3std3__45__cpo3endE,@object
	.size		_ZN40_INTERNAL_c3a2da6d_4_k_cu_8f88aa22_336084cuda3std3__45__cpo3endE,(_ZN40_INTERNAL_c3a2da6d_4_k_cu_8f88aa22_336084cuda3std3__419piecewise_constructE - _ZN40_INTERNAL_c3a2da6d_4_k_cu_8f88aa22_336084cuda3std3__45__cpo3endE)
_ZN40_INTERNAL_c3a2da6d_4_k_cu_8f88aa22_336084cuda3std3__45__cpo3endE:
	.zero		1
	.type		_ZN40_INTERNAL_c3a2da6d_4_k_cu_8f88aa22_336084cuda3std3__419piecewise_constructE,@object
	.size		_ZN40_INTERNAL_c3a2da6d_4_k_cu_8f88aa22_336084cuda3std3__419piecewise_constructE,(_ZN40_INTERNAL_c3a2da6d_4_k_cu_8f88aa22_336084cuda3std3__45__cpo4cendE - _ZN40_INTERNAL_c3a2da6d_4_k_cu_8f88aa22_336084cuda3std3__419piecewise_constructE)
_ZN40_INTERNAL_c3a2da6d_4_k_cu_8f88aa22_336084cuda3std3__419piecewise_constructE:
	.zero		1
	.type		_ZN40_INTERNAL_c3a2da6d_4_k_cu_8f88aa22_336084cuda3std3__45__cpo4cendE,@object
	.size		_ZN40_INTERNAL_c3a2da6d_4_k_cu_8f88aa22_336084cuda3std3__45__cpo4cendE,(_ZN40_INTERNAL_c3a2da6d_4_k_cu_8f88aa22_336084cuda3std6ranges3__45__cpo4swapE - _ZN40_INTERNAL_c3a2da6d_4_k_cu_8f88aa22_336084cuda3std3__45__cpo4cendE)
_ZN40_INTERNAL_c3a2da6d_4_k_cu_8f88aa22_336084cuda3std3__45__cpo4cendE:
	.zero		1
	.type		_ZN40_INTERNAL_c3a2da6d_4_k_cu_8f88aa22_336084cuda3std6ranges3__45__cpo4swapE,@object
	.size		_ZN40_INTERNAL_c3a2da6d_4_k_cu_8f88aa22_336084cuda3std6ranges3__45__cpo4swapE,(.L_9 - _ZN40_INTERNAL_c3a2da6d_4_k_cu_8f88aa22_336084cuda3std6ranges3__45__cpo4swapE)
_ZN40_INTERNAL_c3a2da6d_4_k_cu_8f88aa22_336084cuda3std6ranges3__45__cpo4swapE:
	.zero		1
.L_9:


//--------------------- .nv.constant0._ZN7cutlass13device_kernelINS_4gemm6kernel13GemmUniversalIN4cute5tupleIJiiiiEEENS1_10collective13CollectiveMmaINS1_35MainloopSm100TmaUmmaWarpSpecializedILi89ELi2ELi4ENS5_IJNS4_1CILi2EEENSA_ILi1EEESC_EEEEENS5_IJNSA_ILi64EEENSA_ILi16EEENSA_ILi32EEEEEEaNS5_IJlSC_lEEEaSJ_NS4_8TiledMMAINS4_8MMA_AtomIJNS4_15SM100_MMA_S8_SSIaaiLi64ELi16ELNS4_4UMMA5MajorE0ELSO_0ELNSN_8SaturateE0EEEEEENS4_6LayoutINS5_IJSC_SC_SC_EEENS5_IJNSA_ILi0EEESU_SU_EEEEENS5_IJNS4_10UnderscoreESX_SX_EEEEENS4_13SM90_TMA_LOADENS4_14ComposedLayoutINS4_7SwizzleILi1ELi4ELi3EEENS4_18smem_ptr_flag_bitsILi8EEENSS_INS5_IJNSA_ILi8EEESH_EEENS5_IJSH_SC_EEEEEEEvNS4_8identityENS4_23SM90_TMA_LOAD_MULTICASTES1A_vS1B_EENS_8epilogue10collective18CollectiveEpilogueINS1E_23Sm100TmaWarpSpecializedILi1ELi1ELi8ELb0ELb0EEEJSI_NS5_IJNSS_ISF_SC_EENSS_ISG_SC_EEEEEaSJ_aSJ_NS1E_6fusion15FusionCallbacksIS1I_NS1M_17LinearCombinationIaiaiLNS_15FloatRoundStyleE2EEESI_S1L_JEEENS4_5SM1004TMEM4LOAD25SM100_TMEM_LOAD_16dp32b8xES10_NS11_INS12_ILi0ELi4ELi3EEES15_NSS_INS5_IJS16_SG_EEENS5_IJSG_SC_EEEEEEENS4_39AutoVectorizingCopyWithAssumedAlignmentILi128EEENS4_14SM90_TMA_STOREES20_S22_S22_EEEvvEEEEvNT_6ParamsE --------------------------
	.section	.nv.constant0._ZN7cutlass13device_kernelINS_4gemm6kernel13GemmUniversalIN4cute5tupleIJiiiiEEENS1_10collective13CollectiveMmaINS1_35MainloopSm100TmaUmmaWarpSpecializedILi89ELi2ELi4ENS5_IJNS4_1CILi2EEENSA_ILi1EEESC_EEEEENS5_IJNSA_ILi64EEENSA_ILi16EEENSA_ILi32EEEEEEaNS5_IJlSC_lEEEaSJ_NS4_8TiledMMAINS4_8MMA_AtomIJNS4_15SM100_MMA_S8_SSIaaiLi64ELi16ELNS4_4UMMA5MajorE0ELSO_0ELNSN_8SaturateE0EEEEEENS4_6LayoutINS5_IJSC_SC_SC_EEENS5_IJNSA_ILi0EEESU_SU_EEEEENS5_IJNS4_10UnderscoreESX_SX_EEEEENS4_13SM90_TMA_LOADENS4_14ComposedLayoutINS4_7SwizzleILi1ELi4ELi3EEENS4_18smem_ptr_flag_bitsILi8EEENSS_INS5_IJNSA_ILi8EEESH_EEENS5_IJSH_SC_EEEEEEEvNS4_8identityENS4_23SM90_TMA_LOAD_MULTICASTES1A_vS1B_EENS_8epilogue10collective18CollectiveEpilogueINS1E_23Sm100TmaWarpSpecializedILi1ELi1ELi8ELb0ELb0EEEJSI_NS5_IJNSS_ISF_SC_EENSS_ISG_SC_EEEEEaSJ_aSJ_NS1E_6fusion15FusionCallbacksIS1I_NS1M_17LinearCombinationIaiaiLNS_15FloatRoundStyleE2EEESI_S1L_JEEENS4_5SM1004TMEM4LOAD25SM100_TMEM_LOAD_16dp32b8xES10_NS11_INS12_ILi0ELi4ELi3EEES15_NSS_INS5_IJS16_SG_EEENS5_IJSG_SC_EEEEEEENS4_39AutoVectorizingCopyWithAssumedAlignmentILi128EEENS4_14SM90_TMA_STOREES20_S22_S22_EEEvvEEEEvNT_6ParamsE,"a",@progbits
	.sectionflags	@""
	.align	4
.nv.constant0._ZN7cutlass13device_kernelINS_4gemm6kernel13GemmUniversalIN4cute5tupleIJiiiiEEENS1_10collective13CollectiveMmaINS1_35MainloopSm100TmaUmmaWarpSpecializedILi89ELi2ELi4ENS5_IJNS4_1CILi2EEENSA_ILi1EEESC_EEEEENS5_IJNSA_ILi64EEENSA_ILi16EEENSA_ILi32EEEEEEaNS5_IJlSC_lEEEaSJ_NS4_8TiledMMAINS4_8MMA_AtomIJNS4_15SM100_MMA_S8_SSIaaiLi64ELi16ELNS4_4UMMA5MajorE0ELSO_0ELNSN_8SaturateE0EEEEEENS4_6LayoutINS5_IJSC_SC_SC_EEENS5_IJNSA_ILi0EEESU_SU_EEEEENS5_IJNS4_10UnderscoreESX_SX_EEEEENS4_13SM90_TMA_LOADENS4_14ComposedLayoutINS4_7SwizzleILi1ELi4ELi3EEENS4_18smem_ptr_flag_bitsILi8EEENSS_INS5_IJNSA_ILi8EEESH_EEENS5_IJSH_SC_EEEEEEEvNS4_8identityENS4_23SM90_TMA_LOAD_MULTICASTES1A_vS1B_EENS_8epilogue10collective18CollectiveEpilogueINS1E_23Sm100TmaWarpSpecializedILi1ELi1ELi8ELb0ELb0EEEJSI_NS5_IJNSS_ISF_SC_EENSS_ISG_SC_EEEEEaSJ_aSJ_NS1E_6fusion15FusionCallbacksIS1I_NS1M_17LinearCombinationIaiaiLNS_15FloatRoundStyleE2EEESI_S1L_JEEENS4_5SM1004TMEM4LOAD25SM100_TMEM_LOAD_16dp32b8xES10_NS11_INS12_ILi0ELi4ELi3EEES15_NSS_INS5_IJS16_SG_EEENS5_IJSG_SC_EEEEEEENS4_39AutoVectorizingCopyWithAssumedAlignmentILi128EEENS4_14SM90_TMA_STOREES20_S22_S22_EEEvvEEEEvNT_6ParamsE:
	.zero		2944


//--------------------- SYMBOLS --------------------------

	.type		.nv.reservedSmem.offset0,@object
	.size		.nv.reservedSmem.offset0,0x4
	.type		.nv.reservedSmem.cap,@object
	.size		.nv.reservedSmem.cap,0x4
	.type		__assertfail,@function
